// auto-generated by cutlass_sweep.epilogue — config: {"arch": "sm_100", "cluster_m": 2, "cluster_n": 1, "dtype": "e4m3", "fusion": "relu", "tile_k": 64, "tile_m": 256, "tile_n": 128}
#include "cutlass/cutlass.h"
#include "cutlass/gemm/collective/collective_builder.hpp"
#include "cutlass/gemm/device/gemm_universal_adapter.h"
#include "cutlass/gemm/kernel/gemm_universal.hpp"
#include "cutlass/epilogue/collective/collective_builder.hpp"
#include "cutlass/epilogue/fusion/operations.hpp"
#include "cutlass/epilogue/thread/activation.h"

using Elem = cutlass::float_e4m3_t;
using Acc  = float;
using TileShape    = cute::Shape<cute::_256, cute::_128, cute::_64>;
using ClusterShape = cute::Shape<cute::_2, cute::_1, cute::_1>;
using FusionOp     = cutlass::epilogue::fusion::LinCombEltAct<cutlass::epilogue::thread::ReLU, Elem, Acc>;

using CollectiveEpilogue = typename cutlass::epilogue::collective::CollectiveBuilder<
    cutlass::arch::Sm100, cutlass::arch::OpClassTensorOp,
    TileShape, ClusterShape,
    cutlass::epilogue::collective::EpilogueTileAuto,
    Acc, Acc,
    Elem, cutlass::layout::RowMajor, 128 / cutlass::sizeof_bits<Elem>::value,
    Elem, cutlass::layout::RowMajor, 128 / cutlass::sizeof_bits<Elem>::value,
    cutlass::epilogue::collective::EpilogueScheduleAuto,
    FusionOp
  >::CollectiveOp;

using CollectiveMainloop = typename cutlass::gemm::collective::CollectiveBuilder<
    cutlass::arch::Sm100, cutlass::arch::OpClassTensorOp,
    Elem, cutlass::layout::RowMajor, 128 / cutlass::sizeof_bits<Elem>::value,
    Elem, cutlass::layout::ColumnMajor, 128 / cutlass::sizeof_bits<Elem>::value,
    Acc,
    TileShape, ClusterShape,
    cutlass::gemm::collective::StageCountAutoCarveout<
        static_cast<int>(sizeof(typename CollectiveEpilogue::SharedStorage))>,
    cutlass::gemm::collective::KernelScheduleAuto
  >::CollectiveOp;

using GemmKernel = cutlass::gemm::kernel::GemmUniversal<
    cute::Shape<int,int,int,int>, CollectiveMainloop, CollectiveEpilogue>;
using Gemm = cutlass::gemm::device::GemmUniversalAdapter<GemmKernel>;

auto* _anchor = &cutlass::device_kernel<GemmKernel>;


// ===== COMPILED SASS (sm_100a) =====

	.target	sm_100a

	.elftype	@"ET_EXEC"


//--------------------- .note.nv.tkinfo           --------------------------
	.section	.note.nv.tkinfo,"",@"SHT_NOTE"
	.sectionflags	@"SHF_NOTE_NV_TKINFO"
	.tkinfo
        /*0018*/ 	.word	0x00000002
        /*0030*/ 	.string	""
        /*0030*/ 	.string	"ptxas"
        /*0030*/ 	.string	"Cuda compilation tools, release 13.0, V13.0.88"
        /*0030*/ 	.string	"Build cuda_13.0.r13.0/compiler.36424714_0"
        /*0030*/ 	.string	"-arch sm_100a -m 64 "



//--------------------- .note.nv.cuinfo           --------------------------
	.section	.note.nv.cuinfo,"",@"SHT_NOTE"
	.sectionflags	@"SHF_NOTE_NV_CUINFO"
        /*0018*/ 	.short	0x0002
        /*001a*/ 	.short	0x0064
        /*001c*/ 	.short	0x0082
	.zero		2


//--------------------- .nv.info                  --------------------------
	.section	.nv.info,"",@"SHT_CUDA_INFO"
	.align	4


	//----- nvinfo : EIATTR_REGCOUNT
	.align		4
        /*0000*/ 	.byte	0x04, 0x2f
        /*0002*/ 	.short	(.L_19 - .L_18)
	.align		4
.L_18:
        /*0004*/ 	.word	index@(_ZN7cutlass13device_kernelINS_4gemm6kernel13GemmUniversalIN4cute5tupleIJiiiiEEENS1_10collective13CollectiveMmaINS1_35MainloopSm100TmaUmmaWarpSpecializedILi16ELi2ELi4ENS5_IJNS4_1CILi2EEENSA_ILi1EEESC_EEEEENS5_IJNSA_ILi256EEENSA_ILi128EEENSA_ILi64EEEEEENS_12float_e4m3_tENS5_IJlSC_lEEESJ_SK_NS4_8TiledMMAINS4_8MMA_AtomIJNS4_10MMA_TraitsINS4_25SM100_MMA_F8F6F4_2x1SM_SSEJSJ_SJ_fSF_SG_NS4_17integral_constantINS4_4UMMA5MajorELSR_0EEESS_NSP_INSQ_7ScaleInELST_0EEESU_EEEEEENS4_6LayoutINS5_IJSC_SC_SC_EEENS5_IJNSA_ILi0EEESZ_SZ_EEEEENS5_IJNS4_10UnderscoreES12_S12_EEEEENS4_18SM100_TMA_2SM_LOADENS4_14ComposedLayoutINS4_7SwizzleILi2ELi4ELi3EEENS4_18smem_ptr_flag_bitsILi8EEENSX_INS5_IJNSA_ILi8EEESH_EEENS5_IJSH_SC_EEEEEEEvNS4_8identityES15_S1F_vS1G_EENS_8epilogue10collective18CollectiveEpilogueINS1I_23Sm100TmaWarpSpecializedILi2ELi2ELi64ELb0ELb0EEEJNS5_IJSG_SG_SH_EEENS5_IJNSX_ISG_SC_EENSX_ISH_SC_EEEEESJ_SK_SJ_SK_NS1I_6fusion15FusionCallbacksIS1M_NS1R_13LinCombEltActINS1I_6thread4ReLuESJ_fSJ_fLNS_15FloatRoundStyleE2EEES1N_S1Q_JEEENS4_5SM1004TMEM4LOAD26SM100_TMEM_LOAD_32dp32b64xENS4_13SM90_TMA_LOADES1F_NS4_39AutoVectorizingCopyWithAssumedAlignmentILi128EEENS4_14SM90_TMA_STOREES1F_S25_S25_EEEvvEEEEvNT_6ParamsE)
        /*0008*/ 	.word	0x000000e2


	//----- nvinfo : EIATTR_FRAME_SIZE
	.align		4
.L_19:
        /*000c*/ 	.byte	0x04, 0x11
        /*000e*/ 	.short	(.L_21 - .L_20)
	.align		4
.L_20:
        /*0010*/ 	.word	index@($__internal_2_$__cuda_sm10x_tcgen05_guardrail_trap_unallocated_columns_being_dealloced)
        /*0014*/ 	.word	0x00000000


	//----- nvinfo : EIATTR_FRAME_SIZE
	.align		4
.L_21:
        /*0018*/ 	.byte	0x04, 0x11
        /*001a*/ 	.short	(.L_23 - .L_22)
	.align		4
.L_22:
        /*001c*/ 	.word	index@($__internal_1_$__cuda_sm10x_tcgen05_guardrail_trap_phase_invalid_during_alloc)
        /*0020*/ 	.word	0x00000000


	//----- nvinfo : EIATTR_FRAME_SIZE
	.align		4
.L_23:
        /*0024*/ 	.byte	0x04, 0x11
        /*0026*/ 	.short	(.L_25 - .L_24)
	.align		4
.L_24:
        /*0028*/ 	.word	index@($__internal_0_$__cuda_sm10x_tcgen05_guardrail_trap_col_being_dealloced_not_returned_by_alloc)
        /*002c*/ 	.word	0x00000000


	//----- nvinfo : EIATTR_FRAME_SIZE
	.align		4
.L_25:
        /*0030*/ 	.byte	0x04, 0x11
        /*0032*/ 	.short	(.L_27 - .L_26)
	.align		4
.L_26:
        /*0034*/ 	.word	index@(_ZN7cutlass13device_kernelINS_4gemm6kernel13GemmUniversalIN4cute5tupleIJiiiiEEENS1_10collective13CollectiveMmaINS1_35MainloopSm100TmaUmmaWarpSpecializedILi16ELi2ELi4ENS5_IJNS4_1CILi2EEENSA_ILi1EEESC_EEEEENS5_IJNSA_ILi256EEENSA_ILi128EEENSA_ILi64EEEEEENS_12float_e4m3_tENS5_IJlSC_lEEESJ_SK_NS4_8TiledMMAINS4_8MMA_AtomIJNS4_10MMA_TraitsINS4_25SM100_MMA_F8F6F4_2x1SM_SSEJSJ_SJ_fSF_SG_NS4_17integral_constantINS4_4UMMA5MajorELSR_0EEESS_NSP_INSQ_7ScaleInELST_0EEESU_EEEEEENS4_6LayoutINS5_IJSC_SC_SC_EEENS5_IJNSA_ILi0EEESZ_SZ_EEEEENS5_IJNS4_10UnderscoreES12_S12_EEEEENS4_18SM100_TMA_2SM_LOADENS4_14ComposedLayoutINS4_7SwizzleILi2ELi4ELi3EEENS4_18smem_ptr_flag_bitsILi8EEENSX_INS5_IJNSA_ILi8EEESH_EEENS5_IJSH_SC_EEEEEEEvNS4_8identityES15_S1F_vS1G_EENS_8epilogue10collective18CollectiveEpilogueINS1I_23Sm100TmaWarpSpecializedILi2ELi2ELi64ELb0ELb0EEEJNS5_IJSG_SG_SH_EEENS5_IJNSX_ISG_SC_EENSX_ISH_SC_EEEEESJ_SK_SJ_SK_NS1I_6fusion15FusionCallbacksIS1M_NS1R_13LinCombEltActINS1I_6thread4ReLuESJ_fSJ_fLNS_15FloatRoundStyleE2EEES1N_S1Q_JEEENS4_5SM1004TMEM4LOAD26SM100_TMEM_LOAD_32dp32b64xENS4_13SM90_TMA_LOADES1F_NS4_39AutoVectorizingCopyWithAssumedAlignmentILi128EEENS4_14SM90_TMA_STOREES1F_S25_S25_EEEvvEEEEvNT_6ParamsE)
        /*0038*/ 	.word	0x00000000


	//----- nvinfo : EIATTR_MIN_STACK_SIZE
	.align		4
.L_27:
        /*003c*/ 	.byte	0x04, 0x12
        /*003e*/ 	.short	(.L_29 - .L_28)
	.align		4
.L_28:
        /*0040*/ 	.word	index@(_ZN7cutlass13device_kernelINS_4gemm6kernel13GemmUniversalIN4cute5tupleIJiiiiEEENS1_10collective13CollectiveMmaINS1_35MainloopSm100TmaUmmaWarpSpecializedILi16ELi2ELi4ENS5_IJNS4_1CILi2EEENSA_ILi1EEESC_EEEEENS5_IJNSA_ILi256EEENSA_ILi128EEENSA_ILi64EEEEEENS_12float_e4m3_tENS5_IJlSC_lEEESJ_SK_NS4_8TiledMMAINS4_8MMA_AtomIJNS4_10MMA_TraitsINS4_25SM100_MMA_F8F6F4_2x1SM_SSEJSJ_SJ_fSF_SG_NS4_17integral_constantINS4_4UMMA5MajorELSR_0EEESS_NSP_INSQ_7ScaleInELST_0EEESU_EEEEEENS4_6LayoutINS5_IJSC_SC_SC_EEENS5_IJNSA_ILi0EEESZ_SZ_EEEEENS5_IJNS4_10UnderscoreES12_S12_EEEEENS4_18SM100_TMA_2SM_LOADENS4_14ComposedLayoutINS4_7SwizzleILi2ELi4ELi3EEENS4_18smem_ptr_flag_bitsILi8EEENSX_INS5_IJNSA_ILi8EEESH_EEENS5_IJSH_SC_EEEEEEEvNS4_8identityES15_S1F_vS1G_EENS_8epilogue10collective18CollectiveEpilogueINS1I_23Sm100TmaWarpSpecializedILi2ELi2ELi64ELb0ELb0EEEJNS5_IJSG_SG_SH_EEENS5_IJNSX_ISG_SC_EENSX_ISH_SC_EEEEESJ_SK_SJ_SK_NS1I_6fusion15FusionCallbacksIS1M_NS1R_13LinCombEltActINS1I_6thread4ReLuESJ_fSJ_fLNS_15FloatRoundStyleE2EEES1N_S1Q_JEEENS4_5SM1004TMEM4LOAD26SM100_TMEM_LOAD_32dp32b64xENS4_13SM90_TMA_LOADES1F_NS4_39AutoVectorizingCopyWithAssumedAlignmentILi128EEENS4_14SM90_TMA_STOREES1F_S25_S25_EEEvvEEEEvNT_6ParamsE)
        /*0044*/ 	.word	0x00000000
.L_29:


//--------------------- .nv.compat                --------------------------
	.section	.nv.compat,"",@"SHT_CUDA_COMPAT_INFO"
	.align	4
        /*0000*/ 	.byte	0x02, 0x09, 0x01, 0x00, 0x02, 0x02, 0x02, 0x00, 0x02, 0x05, 0x05, 0x00, 0x03, 0x07, 0x01, 0x01
        /*0010*/ 	.byte	0x02, 0x03, 0x01, 0x00, 0x02, 0x06, 0x01, 0x00, 0x04, 0x0b, 0x08, 0x00, 0x09, 0x00, 0x00, 0x00
        /*0020*/ 	.byte	0x00, 0x00, 0x00, 0x00


//--------------------- .nv.info._ZN7cutlass13device_kernelINS_4gemm6kernel13GemmUniversalIN4cute5tupleIJiiiiEEENS1_10collective13CollectiveMmaINS1_35MainloopSm100TmaUmmaWarpSpecializedILi16ELi2ELi4ENS5_IJNS4_1CILi2EEENSA_ILi1EEESC_EEEEENS5_IJNSA_ILi256EEENSA_ILi128EEENSA_ILi64EEEEEENS_12float_e4m3_tENS5_IJlSC_lEEESJ_SK_NS4_8TiledMMAINS4_8MMA_AtomIJNS4_10MMA_TraitsINS4_25SM100_MMA_F8F6F4_2x1SM_SSEJSJ_SJ_fSF_SG_NS4_17integral_constantINS4_4UMMA5MajorELSR_0EEESS_NSP_INSQ_7ScaleInELST_0EEESU_EEEEEENS4_6LayoutINS5_IJSC_SC_SC_EEENS5_IJNSA_ILi0EEESZ_SZ_EEEEENS5_IJNS4_10UnderscoreES12_S12_EEEEENS4_18SM100_TMA_2SM_LOADENS4_14ComposedLayoutINS4_7SwizzleILi2ELi4ELi3EEENS4_18smem_ptr_flag_bitsILi8EEENSX_INS5_IJNSA_ILi8EEESH_EEENS5_IJSH_SC_EEEEEEEvNS4_8identityES15_S1F_vS1G_EENS_8epilogue10collective18CollectiveEpilogueINS1I_23Sm100TmaWarpSpecializedILi2ELi2ELi64ELb0ELb0EEEJNS5_IJSG_SG_SH_EEENS5_IJNSX_ISG_SC_EENSX_ISH_SC_EEEEESJ_SK_SJ_SK_NS1I_6fusion15FusionCallbacksIS1M_NS1R_13LinCombEltActINS1I_6thread4ReLuESJ_fSJ_fLNS_15FloatRoundStyleE2EEES1N_S1Q_JEEENS4_5SM1004TMEM4LOAD26SM100_TMEM_LOAD_32dp32b64xENS4_13SM90_TMA_LOADES1F_NS4_39AutoVectorizingCopyWithAssumedAlignmentILi128EEENS4_14SM90_TMA_STOREES1F_S25_S25_EEEvvEEEEvNT_6ParamsE --------------------------
	.section	.nv.info._ZN7cutlass13device_kernelINS_4gemm6kernel13GemmUniversalIN4cute5tupleIJiiiiEEENS1_10collective13CollectiveMmaINS1_35MainloopSm100TmaUmmaWarpSpecializedILi16ELi2ELi4ENS5_IJNS4_1CILi2EEENSA_ILi1EEESC_EEEEENS5_IJNSA_ILi256EEENSA_ILi128EEENSA_ILi64EEEEEENS_12float_e4m3_tENS5_IJlSC_lEEESJ_SK_NS4_8TiledMMAINS4_8MMA_AtomIJNS4_10MMA_TraitsINS4_25SM100_MMA_F8F6F4_2x1SM_SSEJSJ_SJ_fSF_SG_NS4_17integral_constantINS4_4UMMA5MajorELSR_0EEESS_NSP_INSQ_7ScaleInELST_0EEESU_EEEEEENS4_6LayoutINS5_IJSC_SC_SC_EEENS5_IJNSA_ILi0EEESZ_SZ_EEEEENS5_IJNS4_10UnderscoreES12_S12_EEEEENS4_18SM100_TMA_2SM_LOADENS4_14ComposedLayoutINS4_7SwizzleILi2ELi4ELi3EEENS4_18smem_ptr_flag_bitsILi8EEENSX_INS5_IJNSA_ILi8EEESH_EEENS5_IJSH_SC_EEEEEEEvNS4_8identityES15_S1F_vS1G_EENS_8epilogue10collective18CollectiveEpilogueINS1I_23Sm100TmaWarpSpecializedILi2ELi2ELi64ELb0ELb0EEEJNS5_IJSG_SG_SH_EEENS5_IJNSX_ISG_SC_EENSX_ISH_SC_EEEEESJ_SK_SJ_SK_NS1I_6fusion15FusionCallbacksIS1M_NS1R_13LinCombEltActINS1I_6thread4ReLuESJ_fSJ_fLNS_15FloatRoundStyleE2EEES1N_S1Q_JEEENS4_5SM1004TMEM4LOAD26SM100_TMEM_LOAD_32dp32b64xENS4_13SM90_TMA_LOADES1F_NS4_39AutoVectorizingCopyWithAssumedAlignmentILi128EEENS4_14SM90_TMA_STOREES1F_S25_S25_EEEvvEEEEvNT_6ParamsE,"",@"SHT_CUDA_INFO"
	.sectionflags	@""
	.align	4


	//----- nvinfo : EIATTR_CUDA_API_VERSION
	.align		4
        /*0000*/ 	.byte	0x04, 0x37
        /*0002*/ 	.short	(.L_31 - .L_30)
.L_30:
        /*0004*/ 	.word	0x00000082


	//----- nvinfo : EIATTR_KPARAM_INFO
	.align		4
.L_31:
        /*0008*/ 	.byte	0x04, 0x17
        /*000a*/ 	.short	(.L_33 - .L_32)
.L_32:
        /*000c*/ 	.word	0x00000000
        /*0010*/ 	.short	0x0000
        /*0012*/ 	.short	0x0000
        /*0014*/ 	.byte	0x00, 0xf0, 0x01, 0x20


	//----- nvinfo : EIATTR_AT_ENTRY_FRAGMENTS
	.align		4
.L_33:
        /*0018*/ 	.byte	0x04, 0x4f
        /*001a*/ 	.short	(.L_35 - .L_34)


	//   ....[0]....
.L_34:
        /*001c*/ 	.word	0x00000007


	//----- nvinfo : EIATTR_RESERVED_SMEM_USED
	.align		4
.L_35:
        /*0020*/ 	.byte	0x01, 0x41
	.zero		2


	//----- nvinfo : EIATTR_SPARSE_MMA_MASK
	.align		4
        /*0024*/ 	.byte	0x03, 0x50
        /*0026*/ 	.short	0x0000


	//----- nvinfo : EIATTR_TCGEN05_2CTA_USED
	.align		4
        /*0028*/ 	.byte	0x01, 0x52
	.zero		2


	//----- nvinfo : EIATTR_MAXREG_COUNT
	.align		4
        /*002c*/ 	.byte	0x03, 0x1b
        /*002e*/ 	.short	0x00ff


	//----- nvinfo : EIATTR_NUM_BARRIERS
	.align		4
        /*0030*/ 	.byte	0x02, 0x4c
        /*0032*/ 	.byte	0x07
	.zero		1


	//----- nvinfo : EIATTR_EXTERNS
	.align		4
        /*0034*/ 	.byte	0x04, 0x0f
        /*0036*/ 	.short	(.L_37 - .L_36)


	//   ....[0]....
	.align		4
.L_36:
        /*0038*/ 	.word	index@(__assertfail)


	//----- nvinfo : EIATTR_MERCURY_ISA_VERSION
	.align		4
.L_37:
        /*003c*/ 	.byte	0x03, 0x5f
        /*003e*/ 	.short	0x0101


	//----- nvinfo : EIATTR_INT_WARP_WIDE_INSTR_OFFSETS
	.align		4
        /*0040*/ 	.byte	0x04, 0x31
        /*0042*/ 	.short	(.L_39 - .L_38)


	//   ....[0]....
.L_38:
        /*0044*/ 	.word	0x00000e50


	//   ....[1]....
        /*0048*/ 	.word	0x00000ef0


	//   ....[2]....
        /*004c*/ 	.word	0x00002240


	//   ....[3]....
        /*0050*/ 	.word	0x00004700


	//   ....[4]....
        /*0054*/ 	.word	0x00004720


	//   ....[5]....
        /*0058*/ 	.word	0x00004750


	//   ....[6]....
        /*005c*/ 	.word	0x00005080


	//   ....[7]....
        /*0060*/ 	.word	0x000050f0


	//   ....[8]....
        /*0064*/ 	.word	0x000052d0


	//   ....[9]....
        /*0068*/ 	.word	0x00005430


	//----- nvinfo : EIATTR_COOP_GROUP_MASK_REGIDS
	.align		4
.L_39:
        /*006c*/ 	.byte	0x04, 0x29
        /*006e*/ 	.short	(.L_41 - .L_40)


	//   ....[0]....
.L_40:
        /*0070*/ 	.word	0xffffffff


	//   ....[1]....
        /*0074*/ 	.word	0xffffffff


	//   ....[2]....
        /*0078*/ 	.word	0xffffffff


	//   ....[3]....
        /*007c*/ 	.word	0xffffffff


	//   ....[4]....
        /*0080*/ 	.word	0xffffffff


	//   ....[5]....
        /*0084*/ 	.word	0xffffffff


	//   ....[6]....
        /*0088*/ 	.word	0xffffffff


	//   ....[7]....
        /*008c*/ 	.word	0xffffffff


	//   ....[8]....
        /*0090*/ 	.word	0xffffffff


	//   ....[9]....
        /*0094*/ 	.word	0xffffffff


	//   ....[10]....
        /*0098*/ 	.word	0xffffffff


	//   ....[11]....
        /*009c*/ 	.word	0xffffffff


	//   ....[12]....
        /*00a0*/ 	.word	0xffffffff


	//   ....[13]....
        /*00a4*/ 	.word	0xffffffff


	//----- nvinfo : EIATTR_COOP_GROUP_INSTR_OFFSETS
	.align		4
.L_41:
        /*00a8*/ 	.byte	0x04, 0x28
        /*00aa*/ 	.short	(.L_43 - .L_42)


	//   ....[0]....
.L_42:
        /*00ac*/ 	.word	0x000000c0


	//   ....[1]....
        /*00b0*/ 	.word	0x000004d0


	//   ....[2]....
        /*00b4*/ 	.word	0x00000800


	//   ....[3]....
        /*00b8*/ 	.word	0x00000950


	//   ....[4]....
        /*00bc*/ 	.word	0x00000a40


	//   ....[5]....
        /*00c0*/ 	.word	0x00000ba0


	//   ....[6]....
        /*00c4*/ 	.word	0x00000d30


	//   ....[7]....
        /*00c8*/ 	.word	0x00000f70


	//   ....[8]....
        /*00cc*/ 	.word	0x00002120


	//   ....[9]....
        /*00d0*/ 	.word	0x000035c0


	//   ....[10]....
        /*00d4*/ 	.word	0x00003a90


	//   ....[11]....
        /*00d8*/ 	.word	0x00003ac0


	//   ....[12]....
        /*00dc*/ 	.word	0x00004600


	//   ....[13]....
        /*00e0*/ 	.word	0x00004810


	//----- nvinfo : EIATTR_VRC_CTA_INIT_COUNT
	.align		4
.L_43:
        /*00e4*/ 	.byte	0x02, 0x4a
        /*00e6*/ 	.byte	0x80
	.zero		1


	//----- nvinfo : EIATTR_SYSCALL_OFFSETS
	.align		4
        /*00e8*/ 	.byte	0x04, 0x46
        /*00ea*/ 	.short	(.L_45 - .L_44)


	//   ....[0]....
.L_44:
        /*00ec*/ 	.word	0x00005e70


	//   ....[1]....
        /*00f0*/ 	.word	0x00005fb0


	//   ....[2]....
        /*00f4*/ 	.word	0x00006870


	//   ....[3]....
        /*00f8*/ 	.word	0x00007e80


	//----- nvinfo : EIATTR_MBARRIER_INSTR_OFFSETS
	.align		4
.L_45:
        /*00fc*/ 	.byte	0x04, 0x39
        /*00fe*/ 	.short	(.L_47 - .L_46)


	//   ....[0]....
.L_46:
        /*0100*/ 	.word	0x000005e0
        /*0104*/ 	.word	0x000000ff
        /*0108*/ 	.word	0x00000000
        /*010c*/ 	.short	0x0100
        /*010e*/ 	.byte	0x08
	.zero		1


	//   ....[1]....
        /*0110*/ 	.word	0x000005f0
        /*0114*/ 	.word	0x000000ff
        /*0118*/ 	.word	0x00000080
        /*011c*/ 	.short	0x0100
        /*011e*/ 	.byte	0x08
	.zero		1


	//   ....[2]....
        /*0120*/ 	.word	0x00000600
        /*0124*/ 	.word	0x000000ff
        /*0128*/ 	.word	0x00000008
        /*012c*/ 	.short	0x0100
        /*012e*/ 	.byte	0x08
	.zero		1


	//   ....[3]....
        /*0130*/ 	.word	0x00000610
        /*0134*/ 	.word	0x000000ff
        /*0138*/ 	.word	0x00000088
        /*013c*/ 	.short	0x0100
        /*013e*/ 	.byte	0x08
	.zero		1


	//   ....[4]....
        /*0140*/ 	.word	0x00000620
        /*0144*/ 	.word	0x000000ff
        /*0148*/ 	.word	0x00000010
        /*014c*/ 	.short	0x0100
        /*014e*/ 	.byte	0x08
	.zero		1


	//   ....[5]....
        /*0150*/ 	.word	0x00000630
        /*0154*/ 	.word	0x000000ff
        /*0158*/ 	.word	0x00000090
        /*015c*/ 	.short	0x0100
        /*015e*/ 	.byte	0x08
	.zero		1


	//   ....[6]....
        /*0160*/ 	.word	0x00000640
        /*0164*/ 	.word	0x000000ff
        /*0168*/ 	.word	0x00000018
        /*016c*/ 	.short	0x0100
        /*016e*/ 	.byte	0x08
	.zero		1


	//   ....[7]....
        /*0170*/ 	.word	0x00000650
        /*0174*/ 	.word	0x000000ff
        /*0178*/ 	.word	0x00000098
        /*017c*/ 	.short	0x0100
        /*017e*/ 	.byte	0x08
	.zero		1


	//   ....[8]....
        /*0180*/ 	.word	0x00000660
        /*0184*/ 	.word	0x000000ff
        /*0188*/ 	.word	0x00000020
        /*018c*/ 	.short	0x0100
        /*018e*/ 	.byte	0x08
	.zero		1


	//   ....[9]....
        /*0190*/ 	.word	0x00000670
        /*0194*/ 	.word	0x000000ff
        /*0198*/ 	.word	0x000000a0
        /*019c*/ 	.short	0x0100
        /*019e*/ 	.byte	0x08
	.zero		1


	//   ....[10]....
        /*01a0*/ 	.word	0x00000680
        /*01a4*/ 	.word	0x000000ff
        /*01a8*/ 	.word	0x00000028
        /*01ac*/ 	.short	0x0100
        /*01ae*/ 	.byte	0x08
	.zero		1


	//   ....[11]....
        /*01b0*/ 	.word	0x00000690
        /*01b4*/ 	.word	0x000000ff
        /*01b8*/ 	.word	0x000000a8
        /*01bc*/ 	.short	0x0100
        /*01be*/ 	.byte	0x08
	.zero		1


	//   ....[12]....
        /*01c0*/ 	.word	0x000006a0
        /*01c4*/ 	.word	0x000000ff
        /*01c8*/ 	.word	0x00000030
        /*01cc*/ 	.short	0x0100
        /*01ce*/ 	.byte	0x08
	.zero		1


	//   ....[13]....
        /*01d0*/ 	.word	0x000006b0
        /*01d4*/ 	.word	0x000000ff
        /*01d8*/ 	.word	0x000000b0
        /*01dc*/ 	.short	0x0100
        /*01de*/ 	.byte	0x08
	.zero		1


	//   ....[14]....
        /*01e0*/ 	.word	0x000006c0
        /*01e4*/ 	.word	0x000000ff
        /*01e8*/ 	.word	0x00000038
        /*01ec*/ 	.short	0x0100
        /*01ee*/ 	.byte	0x08
	.zero		1


	//   ....[15]....
        /*01f0*/ 	.word	0x000006d0
        /*01f4*/ 	.word	0x000000ff
        /*01f8*/ 	.word	0x000000b8
        /*01fc*/ 	.short	0x0100
        /*01fe*/ 	.byte	0x08
	.zero		1


	//   ....[16]....
        /*0200*/ 	.word	0x000006e0
        /*0204*/ 	.word	0x000000ff
        /*0208*/ 	.word	0x00000040
        /*020c*/ 	.short	0x0100
        /*020e*/ 	.byte	0x08
	.zero		1


	//   ....[17]....
        /*0210*/ 	.word	0x000006f0
        /*0214*/ 	.word	0x000000ff
        /*0218*/ 	.word	0x000000c0
        /*021c*/ 	.short	0x0100
        /*021e*/ 	.byte	0x08
	.zero		1


	//   ....[18]....
        /*0220*/ 	.word	0x00000700
        /*0224*/ 	.word	0x000000ff
        /*0228*/ 	.word	0x00000048
        /*022c*/ 	.short	0x0100
        /*022e*/ 	.byte	0x08
	.zero		1


	//   ....[19]....
        /*0230*/ 	.word	0x00000710
        /*0234*/ 	.word	0x000000ff
        /*0238*/ 	.word	0x000000c8
        /*023c*/ 	.short	0x0100
        /*023e*/ 	.byte	0x08
	.zero		1


	//   ....[20]....
        /*0240*/ 	.word	0x00000720
        /*0244*/ 	.word	0x000000ff
        /*0248*/ 	.word	0x00000050
        /*024c*/ 	.short	0x0100
        /*024e*/ 	.byte	0x08
	.zero		1


	//   ....[21]....
        /*0250*/ 	.word	0x00000730
        /*0254*/ 	.word	0x000000ff
        /*0258*/ 	.word	0x000000d0
        /*025c*/ 	.short	0x0100
        /*025e*/ 	.byte	0x08
	.zero		1


	//   ....[22]....
        /*0260*/ 	.word	0x00000740
        /*0264*/ 	.word	0x000000ff
        /*0268*/ 	.word	0x00000058
        /*026c*/ 	.short	0x0100
        /*026e*/ 	.byte	0x08
	.zero		1


	//   ....[23]....
        /*0270*/ 	.word	0x00000750
        /*0274*/ 	.word	0x000000ff
        /*0278*/ 	.word	0x000000d8
        /*027c*/ 	.short	0x0100
        /*027e*/ 	.byte	0x08
	.zero		1


	//   ....[24]....
        /*0280*/ 	.word	0x00000760
        /*0284*/ 	.word	0x000000ff
        /*0288*/ 	.word	0x00000060
        /*028c*/ 	.short	0x0100
        /*028e*/ 	.byte	0x08
	.zero		1


	//   ....[25]....
        /*0290*/ 	.word	0x00000770
        /*0294*/ 	.word	0x000000ff
        /*0298*/ 	.word	0x000000e0
        /*029c*/ 	.short	0x0100
        /*029e*/ 	.byte	0x08
	.zero		1


	//   ....[26]....
        /*02a0*/ 	.word	0x00000780
        /*02a4*/ 	.word	0x000000ff
        /*02a8*/ 	.word	0x00000068
        /*02ac*/ 	.short	0x0100
        /*02ae*/ 	.byte	0x08
	.zero		1


	//   ....[27]....
        /*02b0*/ 	.word	0x00000790
        /*02b4*/ 	.word	0x000000ff
        /*02b8*/ 	.word	0x000000e8
        /*02bc*/ 	.short	0x0100
        /*02be*/ 	.byte	0x08
	.zero		1


	//   ....[28]....
        /*02c0*/ 	.word	0x000007a0
        /*02c4*/ 	.word	0x000000ff
        /*02c8*/ 	.word	0x00000070
        /*02cc*/ 	.short	0x0100
        /*02ce*/ 	.byte	0x08
	.zero		1


	//   ....[29]....
        /*02d0*/ 	.word	0x000007b0
        /*02d4*/ 	.word	0x000000ff
        /*02d8*/ 	.word	0x000000f0
        /*02dc*/ 	.short	0x0100
        /*02de*/ 	.byte	0x08
	.zero		1


	//   ....[30]....
        /*02e0*/ 	.word	0x000007c0
        /*02e4*/ 	.word	0x000000ff
        /*02e8*/ 	.word	0x00000078
        /*02ec*/ 	.short	0x0100
        /*02ee*/ 	.byte	0x08
	.zero		1


	//   ....[31]....
        /*02f0*/ 	.word	0x000007d0
        /*02f4*/ 	.word	0x000000ff
        /*02f8*/ 	.word	0x000000f8
        /*02fc*/ 	.short	0x0100
        /*02fe*/ 	.byte	0x08
	.zero		1


	//   ....[32]....
        /*0300*/ 	.word	0x00000900
        /*0304*/ 	.word	0x000000ff
        /*0308*/ 	.word	0x00000100
        /*030c*/ 	.short	0x0100
        /*030e*/ 	.byte	0x09
	.zero		1


	//   ....[33]....
        /*0310*/ 	.word	0x00000910
        /*0314*/ 	.word	0x000000ff
        /*0318*/ 	.word	0x00000110
        /*031c*/ 	.short	0x0100
        /*031e*/ 	.byte	0x09
	.zero		1


	//   ....[34]....
        /*0320*/ 	.word	0x00000920
        /*0324*/ 	.word	0x000000ff
        /*0328*/ 	.word	0x00000108
        /*032c*/ 	.short	0x0100
        /*032e*/ 	.byte	0x09
	.zero		1


	//   ....[35]....
        /*0330*/ 	.word	0x00000930
        /*0334*/ 	.word	0x000000ff
        /*0338*/ 	.word	0x00000118
        /*033c*/ 	.short	0x0100
        /*033e*/ 	.byte	0x09
	.zero		1


	//   ....[36]....
        /*0340*/ 	.word	0x00000a10
        /*0344*/ 	.word	0x000000ff
        /*0348*/ 	.word	0x00000120
        /*034c*/ 	.short	0x0100
        /*034e*/ 	.byte	0x08
	.zero		1


	//   ....[37]....
        /*0350*/ 	.word	0x00000a20
        /*0354*/ 	.word	0x000000ff
        /*0358*/ 	.word	0x00000128
        /*035c*/ 	.short	0x0100
        /*035e*/ 	.byte	0x08
	.zero		1


	//   ....[38]....
        /*0360*/ 	.word	0x00000b50
        /*0364*/ 	.word	0x000000ff
        /*0368*/ 	.word	0x00000130
        /*036c*/ 	.short	0x0100
        /*036e*/ 	.byte	0x08
	.zero		1


	//   ....[39]....
        /*0370*/ 	.word	0x00000b60
        /*0374*/ 	.word	0x000000ff
        /*0378*/ 	.word	0x00000140
        /*037c*/ 	.short	0x0100
        /*037e*/ 	.byte	0x08
	.zero		1


	//   ....[40]....
        /*0380*/ 	.word	0x00000b70
        /*0384*/ 	.word	0x000000ff
        /*0388*/ 	.word	0x00000138
        /*038c*/ 	.short	0x0100
        /*038e*/ 	.byte	0x08
	.zero		1


	//   ....[41]....
        /*0390*/ 	.word	0x00000b80
        /*0394*/ 	.word	0x000000ff
        /*0398*/ 	.word	0x00000148
        /*039c*/ 	.short	0x0100
        /*039e*/ 	.byte	0x08
	.zero		1


	//   ....[42]....
        /*03a0*/ 	.word	0x00000ca0
        /*03a4*/ 	.word	0x000000ff
        /*03a8*/ 	.word	0x00000150
        /*03ac*/ 	.short	0x0100
        /*03ae*/ 	.byte	0x09
	.zero		1


	//   ....[43]....
        /*03b0*/ 	.word	0x00000cb0
        /*03b4*/ 	.word	0x000000ff
        /*03b8*/ 	.word	0x00000170
        /*03bc*/ 	.short	0x0100
        /*03be*/ 	.byte	0x09
	.zero		1


	//   ....[44]....
        /*03c0*/ 	.word	0x00000cc0
        /*03c4*/ 	.word	0x000000ff
        /*03c8*/ 	.word	0x00000158
        /*03cc*/ 	.short	0x0100
        /*03ce*/ 	.byte	0x09
	.zero		1


	//   ....[45]....
        /*03d0*/ 	.word	0x00000cd0
        /*03d4*/ 	.word	0x000000ff
        /*03d8*/ 	.word	0x00000178
        /*03dc*/ 	.short	0x0100
        /*03de*/ 	.byte	0x09
	.zero		1


	//   ....[46]....
        /*03e0*/ 	.word	0x00000ce0
        /*03e4*/ 	.word	0x000000ff
        /*03e8*/ 	.word	0x00000160
        /*03ec*/ 	.short	0x0100
        /*03ee*/ 	.byte	0x09
	.zero		1


	//   ....[47]....
        /*03f0*/ 	.word	0x00000cf0
        /*03f4*/ 	.word	0x000000ff
        /*03f8*/ 	.word	0x00000180
        /*03fc*/ 	.short	0x0100
        /*03fe*/ 	.byte	0x09
	.zero		1


	//   ....[48]....
        /*0400*/ 	.word	0x00000d00
        /*0404*/ 	.word	0x000000ff
        /*0408*/ 	.word	0x00000168
        /*040c*/ 	.short	0x0100
        /*040e*/ 	.byte	0x09
	.zero		1


	//   ....[49]....
        /*0410*/ 	.word	0x00000d10
        /*0414*/ 	.word	0x000000ff
        /*0418*/ 	.word	0x00000188
        /*041c*/ 	.short	0x0100
        /*041e*/ 	.byte	0x09
	.zero		1


	//   ....[50]....
        /*0420*/ 	.word	0x00000e00
        /*0424*/ 	.word	0x000000ff
        /*0428*/ 	.word	0x00000190
        /*042c*/ 	.short	0x0100
        /*042e*/ 	.byte	0x08
	.zero		1


	//   ....[51]....
        /*0430*/ 	.word	0x00000e10
        /*0434*/ 	.word	0x000000ff
        /*0438*/ 	.word	0x000001a0
        /*043c*/ 	.short	0x0100
        /*043e*/ 	.byte	0x08
	.zero		1


	//   ....[52]....
        /*0440*/ 	.word	0x00000e20
        /*0444*/ 	.word	0x000000ff
        /*0448*/ 	.word	0x00000198
        /*044c*/ 	.short	0x0100
        /*044e*/ 	.byte	0x08
	.zero		1


	//   ....[53]....
        /*0450*/ 	.word	0x00000e30
        /*0454*/ 	.word	0x000000ff
        /*0458*/ 	.word	0x000001a8
        /*045c*/ 	.short	0x0100
        /*045e*/ 	.byte	0x08
	.zero		1


	//   ....[54]....
        /*0460*/ 	.word	0x00000f20
        /*0464*/ 	.word	0x000000ff
        /*0468*/ 	.word	0x000001b0
        /*046c*/ 	.short	0x0100
        /*046e*/ 	.byte	0x06
	.zero		1


	//   ....[55]....
        /*0470*/ 	.word	0x00001910
        /*0474*/ 	.word	0x00000003
        /*0478*/ 	.word	0x000001a0
        /*047c*/ 	.short	0x010a
        /*047e*/ 	.byte	0xff
	.zero		1


	//   ....[56]....
        /*0480*/ 	.word	0x00001940
        /*0484*/ 	.word	0x00000003
        /*0488*/ 	.word	0x00000190
        /*048c*/ 	.short	0x0101
        /*048e*/ 	.byte	0xff
	.zero		1


	//   ....[57]....
        /*0490*/ 	.word	0x00001a40
        /*0494*/ 	.word	0x000000ff
        /*0498*/ 	.word	0x00000080
        /*049c*/ 	.short	0x010a
        /*049e*/ 	.byte	0x08
	.zero		1


	//   ....[58]....
        /*04a0*/ 	.word	0x00001b10
        /*04a4*/ 	.word	0x000000ff
        /*04a8*/ 	.word	0x00000080
        /*04ac*/ 	.short	0x010a
        /*04ae*/ 	.byte	0x21
	.zero		1


	//   ....[59]....
        /*04b0*/ 	.word	0x00001cc0
        /*04b4*/ 	.word	0x000000ff
        /*04b8*/ 	.word	0x00000080
        /*04bc*/ 	.short	0x010a
        /*04be*/ 	.byte	0x08
	.zero		1


	//   ....[60]....
        /*04c0*/ 	.word	0x00001de0
        /*04c4*/ 	.word	0x000000ff
        /*04c8*/ 	.word	0x00000128
        /*04cc*/ 	.short	0x0101
        /*04ce*/ 	.byte	0x04
	.zero		1


	//   ....[61]....
        /*04d0*/ 	.word	0x00001df0
        /*04d4*/ 	.word	0x000000ff
        /*04d8*/ 	.word	0x00000080
        /*04dc*/ 	.short	0x010a
        /*04de*/ 	.byte	0x08
	.zero		1


	//   ....[62]....
        /*04e0*/ 	.word	0x00001e70
        /*04e4*/ 	.word	0x000000ff
        /*04e8*/ 	.word	0x00000080
        /*04ec*/ 	.short	0x010a
        /*04ee*/ 	.byte	0x11
	.zero		1


	//   ....[63]....
        /*04f0*/ 	.word	0x00002000
        /*04f4*/ 	.word	0x000000ff
        /*04f8*/ 	.word	0x00000080
        /*04fc*/ 	.short	0x010a
        /*04fe*/ 	.byte	0x08
	.zero		1


	//   ....[64]....
        /*0500*/ 	.word	0x00002150
        /*0504*/ 	.word	0x00000002
        /*0508*/ 	.word	0x00000130
        /*050c*/ 	.short	0x010a
        /*050e*/ 	.byte	0xff
	.zero		1


	//   ....[65]....
        /*0510*/ 	.word	0x00002210
        /*0514*/ 	.word	0x00000002
        /*0518*/ 	.word	0x00000000
        /*051c*/ 	.short	0x0101
        /*051e*/ 	.byte	0xff
	.zero		1


	//   ....[66]....
        /*0520*/ 	.word	0x00002770
        /*0524*/ 	.word	0x000000ff
        /*0528*/ 	.word	0x00000000
        /*052c*/ 	.short	0x010a
        /*052e*/ 	.byte	0x05
	.zero		1


	//   ....[67]....
        /*0530*/ 	.word	0x00002800
        /*0534*/ 	.word	0x000000ff
        /*0538*/ 	.word	0x00000000
        /*053c*/ 	.short	0x010a
        /*053e*/ 	.byte	0x05
	.zero		1


	//   ....[68]....
        /*0540*/ 	.word	0x00002890
        /*0544*/ 	.word	0x000000ff
        /*0548*/ 	.word	0x00000000
        /*054c*/ 	.short	0x010a
        /*054e*/ 	.byte	0x05
	.zero		1


	//   ....[69]....
        /*0550*/ 	.word	0x00002920
        /*0554*/ 	.word	0x000000ff
        /*0558*/ 	.word	0x00000000
        /*055c*/ 	.short	0x010a
        /*055e*/ 	.byte	0x05
	.zero		1


	//   ....[70]....
        /*0560*/ 	.word	0x000029b0
        /*0564*/ 	.word	0x000000ff
        /*0568*/ 	.word	0x00000000
        /*056c*/ 	.short	0x010a
        /*056e*/ 	.byte	0x05
	.zero		1


	//   ....[71]....
        /*0570*/ 	.word	0x00002a40
        /*0574*/ 	.word	0x000000ff
        /*0578*/ 	.word	0x00000000
        /*057c*/ 	.short	0x010a
        /*057e*/ 	.byte	0x05
	.zero		1


	//   ....[72]....
        /*0580*/ 	.word	0x00002ad0
        /*0584*/ 	.word	0x000000ff
        /*0588*/ 	.word	0x00000000
        /*058c*/ 	.short	0x010a
        /*058e*/ 	.byte	0x05
	.zero		1


	//   ....[73]....
        /*0590*/ 	.word	0x00002b60
        /*0594*/ 	.word	0x000000ff
        /*0598*/ 	.word	0x00000000
        /*059c*/ 	.short	0x010a
        /*059e*/ 	.byte	0x05
	.zero		1


	//   ....[74]....
        /*05a0*/ 	.word	0x00002bf0
        /*05a4*/ 	.word	0x000000ff
        /*05a8*/ 	.word	0x00000000
        /*05ac*/ 	.short	0x010a
        /*05ae*/ 	.byte	0x05
	.zero		1


	//   ....[75]....
        /*05b0*/ 	.word	0x00002c80
        /*05b4*/ 	.word	0x000000ff
        /*05b8*/ 	.word	0x00000000
        /*05bc*/ 	.short	0x010a
        /*05be*/ 	.byte	0x05
	.zero		1


	//   ....[76]....
        /*05c0*/ 	.word	0x00002d10
        /*05c4*/ 	.word	0x000000ff
        /*05c8*/ 	.word	0x00000000
        /*05cc*/ 	.short	0x010a
        /*05ce*/ 	.byte	0x05
	.zero		1


	//   ....[77]....
        /*05d0*/ 	.word	0x00002da0
        /*05d4*/ 	.word	0x000000ff
        /*05d8*/ 	.word	0x00000000
        /*05dc*/ 	.short	0x010a
        /*05de*/ 	.byte	0x05
	.zero		1


	//   ....[78]....
        /*05e0*/ 	.word	0x00002e30
        /*05e4*/ 	.word	0x000000ff
        /*05e8*/ 	.word	0x00000000
        /*05ec*/ 	.short	0x010a
        /*05ee*/ 	.byte	0x05
	.zero		1


	//   ....[79]....
        /*05f0*/ 	.word	0x00002ec0
        /*05f4*/ 	.word	0x000000ff
        /*05f8*/ 	.word	0x00000000
        /*05fc*/ 	.short	0x010a
        /*05fe*/ 	.byte	0x05
	.zero		1


	//   ....[80]....
        /*0600*/ 	.word	0x00002f50
        /*0604*/ 	.word	0x000000ff
        /*0608*/ 	.word	0x00000000
        /*060c*/ 	.short	0x010a
        /*060e*/ 	.byte	0x05
	.zero		1


	//   ....[81]....
        /*0610*/ 	.word	0x00002ff0
        /*0614*/ 	.word	0x00000000
        /*0618*/ 	.word	0x00000000
        /*061c*/ 	.short	0x010a
        /*061e*/ 	.byte	0xff
	.zero		1


	//   ....[82]....
        /*0620*/ 	.word	0x00003120
        /*0624*/ 	.word	0x00000000
        /*0628*/ 	.word	0x00000190
        /*062c*/ 	.short	0x010a
        /*062e*/ 	.byte	0xff
	.zero		1


	//   ....[83]....
        /*0630*/ 	.word	0x00003190
        /*0634*/ 	.word	0x00000004
        /*0638*/ 	.word	0x00000000
        /*063c*/ 	.short	0x0101
        /*063e*/ 	.byte	0xff
	.zero		1


	//   ....[84]....
        /*0640*/ 	.word	0x000031b0
        /*0644*/ 	.word	0x000000ff
        /*0648*/ 	.word	0x00000140
        /*064c*/ 	.short	0x010a
        /*064e*/ 	.byte	0x05
	.zero		1


	//   ....[85]....
        /*0650*/ 	.word	0x000032d0
        /*0654*/ 	.word	0x00000000
        /*0658*/ 	.word	0x00000130
        /*065c*/ 	.short	0x010a
        /*065e*/ 	.byte	0xff
	.zero		1


	//   ....[86]....
        /*0660*/ 	.word	0x000033d0
        /*0664*/ 	.word	0x00000000
        /*0668*/ 	.word	0x00000000
        /*066c*/ 	.short	0x0101
        /*066e*/ 	.byte	0xff
	.zero		1


	//   ....[87]....
        /*0670*/ 	.word	0x00003460
        /*0674*/ 	.word	0x000000ff
        /*0678*/ 	.word	0x00000140
        /*067c*/ 	.short	0x0106
        /*067e*/ 	.byte	0x05
	.zero		1


	//   ....[88]....
        /*0680*/ 	.word	0x00003480
        /*0684*/ 	.word	0x000000ff
        /*0688*/ 	.word	0x00000140
        /*068c*/ 	.short	0x010a
        /*068e*/ 	.byte	0x05
	.zero		1


	//   ....[89]....
        /*0690*/ 	.word	0x00003510
        /*0694*/ 	.word	0x000000ff
        /*0698*/ 	.word	0x00000140
        /*069c*/ 	.short	0x0106
        /*069e*/ 	.byte	0x04
	.zero		1


	//   ....[90]....
        /*06a0*/ 	.word	0x00003550
        /*06a4*/ 	.word	0x00000000
        /*06a8*/ 	.word	0x00000140
        /*06ac*/ 	.short	0x010a
        /*06ae*/ 	.byte	0xff
	.zero		1


	//   ....[91]....
        /*06b0*/ 	.word	0x00003790
        /*06b4*/ 	.word	0x000000ff
        /*06b8*/ 	.word	0x00000008
        /*06bc*/ 	.short	0x010a
        /*06be*/ 	.byte	0x06
	.zero		1


	//   ....[92]....
        /*06c0*/ 	.word	0x000037b0
        /*06c4*/ 	.word	0x000000ff
        /*06c8*/ 	.word	0x00000008
        /*06cc*/ 	.short	0x010a
        /*06ce*/ 	.byte	0x06
	.zero		1


	//   ....[93]....
        /*06d0*/ 	.word	0x00003940
        /*06d4*/ 	.word	0x000000ff
        /*06d8*/ 	.word	0x00000008
        /*06dc*/ 	.short	0x010a
        /*06de*/ 	.byte	0x06
	.zero		1


	//   ....[94]....
        /*06e0*/ 	.word	0x00003960
        /*06e4*/ 	.word	0x000000ff
        /*06e8*/ 	.word	0x00000008
        /*06ec*/ 	.short	0x010a
        /*06ee*/ 	.byte	0x06
	.zero		1


	//   ....[95]....
        /*06f0*/ 	.word	0x00003a20
        /*06f4*/ 	.word	0x000000ff
        /*06f8*/ 	.word	0x00000000
        /*06fc*/ 	.short	0x0101
        /*06fe*/ 	.byte	0x07
	.zero		1


	//   ....[96]....
        /*0700*/ 	.word	0x00003d20
        /*0704*/ 	.word	0x00000000
        /*0708*/ 	.word	0x00000130
        /*070c*/ 	.short	0x010a
        /*070e*/ 	.byte	0xff
	.zero		1


	//   ....[97]....
        /*0710*/ 	.word	0x00003de0
        /*0714*/ 	.word	0x00000000
        /*0718*/ 	.word	0x00000000
        /*071c*/ 	.short	0x0101
        /*071e*/ 	.byte	0xff
	.zero		1


	//   ....[98]....
        /*0720*/ 	.word	0x00003ea0
        /*0724*/ 	.word	0x000000ff
        /*0728*/ 	.word	0x00000000
        /*072c*/ 	.short	0x010a
        /*072e*/ 	.byte	0x06
	.zero		1


	//   ....[99]....
        /*0730*/ 	.word	0x00003eb0
        /*0734*/ 	.word	0x000000ff
        /*0738*/ 	.word	0x00000170
        /*073c*/ 	.short	0x010a
        /*073e*/ 	.byte	0x0a
	.zero		1


	//   ....[100]....
        /*0740*/ 	.word	0x00003f60
        /*0744*/ 	.word	0x000000ff
        /*0748*/ 	.word	0x00000000
        /*074c*/ 	.short	0x010a
        /*074e*/ 	.byte	0x09
	.zero		1


	//   ....[101]....
        /*0750*/ 	.word	0x000040a0
        /*0754*/ 	.word	0x000000ff
        /*0758*/ 	.word	0x00000000
        /*075c*/ 	.short	0x010a
        /*075e*/ 	.byte	0x06
	.zero		1


	//   ....[102]....
        /*0760*/ 	.word	0x000042f0
        /*0764*/ 	.word	0x000000ff
        /*0768*/ 	.word	0x00000000
        /*076c*/ 	.short	0x010a
        /*076e*/ 	.byte	0x07
	.zero		1


	//   ....[103]....
        /*0770*/ 	.word	0x00004380
        /*0774*/ 	.word	0x000000ff
        /*0778*/ 	.word	0x00000000
        /*077c*/ 	.short	0x010a
        /*077e*/ 	.byte	0x07
	.zero		1


	//   ....[104]....
        /*0780*/ 	.word	0x00004410
        /*0784*/ 	.word	0x000000ff
        /*0788*/ 	.word	0x00000000
        /*078c*/ 	.short	0x010a
        /*078e*/ 	.byte	0x07
	.zero		1


	//   ....[105]....
        /*0790*/ 	.word	0x000044b0
        /*0794*/ 	.word	0x00000000
        /*0798*/ 	.word	0x00000000
        /*079c*/ 	.short	0x010a
        /*079e*/ 	.byte	0xff
	.zero		1


	//   ....[106]....
        /*07a0*/ 	.word	0x000044f0
        /*07a4*/ 	.word	0x00000000
        /*07a8*/ 	.word	0x00000000
        /*07ac*/ 	.short	0x010a
        /*07ae*/ 	.byte	0xff
	.zero		1


	//   ....[107]....
        /*07b0*/ 	.word	0x00004560
        /*07b4*/ 	.word	0x000000ff
        /*07b8*/ 	.word	0x00000000
        /*07bc*/ 	.short	0x0101
        /*07be*/ 	.byte	0x05
	.zero		1


	//   ....[108]....
        /*07c0*/ 	.word	0x000045a0
        /*07c4*/ 	.word	0x000000ff
        /*07c8*/ 	.word	0x000001b0
        /*07cc*/ 	.short	0x010a
        /*07ce*/ 	.byte	0x08
	.zero		1


	//   ....[109]....
        /*07d0*/ 	.word	0x000045f0
        /*07d4*/ 	.word	0x000000ff
        /*07d8*/ 	.word	0x00000000
        /*07dc*/ 	.short	0x0101
        /*07de*/ 	.byte	0x05
	.zero		1


	//   ....[110]....
        /*07e0*/ 	.word	0x00004a20
        /*07e4*/ 	.word	0x00000000
        /*07e8*/ 	.word	0x00000130
        /*07ec*/ 	.short	0x010a
        /*07ee*/ 	.byte	0xff
	.zero		1


	//   ....[111]....
        /*07f0*/ 	.word	0x00004ae0
        /*07f4*/ 	.word	0x00000000
        /*07f8*/ 	.word	0x00000000
        /*07fc*/ 	.short	0x0101
        /*07fe*/ 	.byte	0xff
	.zero		1


	//   ....[112]....
        /*0800*/ 	.word	0x00004e00
        /*0804*/ 	.word	0x000000ff
        /*0808*/ 	.word	0x00000128
        /*080c*/ 	.short	0x010a
        /*080e*/ 	.byte	0x06
	.zero		1


	//   ....[113]....
        /*0810*/ 	.word	0x00004ff0
        /*0814*/ 	.word	0x000000ff
        /*0818*/ 	.word	0x00000110
        /*081c*/ 	.short	0x010a
        /*081e*/ 	.byte	0x06
	.zero		1


	//   ....[114]....
        /*0820*/ 	.word	0x000051c0
        /*0824*/ 	.word	0x000000ff
        /*0828*/ 	.word	0x00000100
        /*082c*/ 	.short	0x010b
        /*082e*/ 	.byte	0x06
	.zero		1


	//   ....[115]....
        /*0830*/ 	.word	0x00005230
        /*0834*/ 	.word	0x000000ff
        /*0838*/ 	.word	0x00000000
        /*083c*/ 	.short	0x0101
        /*083e*/ 	.byte	0x08
	.zero		1


	//   ....[116]....
        /*0840*/ 	.word	0x00005260
        /*0844*/ 	.word	0x000000ff
        /*0848*/ 	.word	0x00000118
        /*084c*/ 	.short	0x010a
        /*084e*/ 	.byte	0x06
	.zero		1


	//   ....[117]....
        /*0850*/ 	.word	0x00005470
        /*0854*/ 	.word	0x000000ff
        /*0858*/ 	.word	0x00000108
        /*085c*/ 	.short	0x010b
        /*085e*/ 	.byte	0x06
	.zero		1


	//   ....[118]....
        /*0860*/ 	.word	0x00005490
        /*0864*/ 	.word	0x000000ff
        /*0868*/ 	.word	0x00000000
        /*086c*/ 	.short	0x0101
        /*086e*/ 	.byte	0x0d
	.zero		1


	//   ....[119]....
        /*0870*/ 	.word	0x000054c0
        /*0874*/ 	.word	0x000000ff
        /*0878*/ 	.word	0x00000110
        /*087c*/ 	.short	0x010a
        /*087e*/ 	.byte	0x06
	.zero		1


	//   ....[120]....
        /*0880*/ 	.word	0x00005500
        /*0884*/ 	.word	0x00000000
        /*0888*/ 	.word	0x00000118
        /*088c*/ 	.short	0x010a
        /*088e*/ 	.byte	0xff
	.zero		1


	//   ....[121]....
        /*0890*/ 	.word	0x00005840
        /*0894*/ 	.word	0x00000000
        /*0898*/ 	.word	0x00000130
        /*089c*/ 	.short	0x010a
        /*089e*/ 	.byte	0xff
	.zero		1


	//   ....[122]....
        /*08a0*/ 	.word	0x00005950
        /*08a4*/ 	.word	0x00000000
        /*08a8*/ 	.word	0x00000000
        /*08ac*/ 	.short	0x0101
        /*08ae*/ 	.byte	0xff
	.zero		1


	//   ....[123]....
        /*08b0*/ 	.word	0x00006300
        /*08b4*/ 	.word	0x00000000
        /*08b8*/ 	.word	0x00000100
        /*08bc*/ 	.short	0x010a
        /*08be*/ 	.byte	0xff
	.zero		1


	//   ....[124]....
        /*08c0*/ 	.word	0x00006400
        /*08c4*/ 	.word	0x000000c7
        /*08c8*/ 	.word	0x00000150
        /*08cc*/ 	.short	0x010a
        /*08ce*/ 	.byte	0xff
	.zero		1


	//   ....[125]....
        /*08d0*/ 	.word	0x00006580
        /*08d4*/ 	.word	0x00000000
        /*08d8*/ 	.word	0x00000100
        /*08dc*/ 	.short	0x010a
        /*08de*/ 	.byte	0xff
	.zero		1


	//   ....[126]....
        /*08e0*/ 	.word	0x000066e0
        /*08e4*/ 	.word	0x00000000
        /*08e8*/ 	.word	0x00000000
        /*08ec*/ 	.short	0x0101
        /*08ee*/ 	.byte	0xff
	.zero		1


	//   ....[127]....
        /*08f0*/ 	.word	0x00006740
        /*08f4*/ 	.word	0x000000c7
        /*08f8*/ 	.word	0x00000150
        /*08fc*/ 	.short	0x010a
        /*08fe*/ 	.byte	0xff
	.zero		1


	//   ....[128]....
        /*0900*/ 	.word	0x00007af0
        /*0904*/ 	.word	0x000000dc
        /*0908*/ 	.word	0x00000100
        /*090c*/ 	.short	0x010a
        /*090e*/ 	.byte	0xff
	.zero		1


	//   ....[129]....
        /*0910*/ 	.word	0x00007bc0
        /*0914*/ 	.word	0x000000dc
        /*0918*/ 	.word	0x00000100
        /*091c*/ 	.short	0x010a
        /*091e*/ 	.byte	0xff
	.zero		1


	//   ....[130]....
        /*0920*/ 	.word	0x00007d20
        /*0924*/ 	.word	0x00000002
        /*0928*/ 	.word	0x00000000
        /*092c*/ 	.short	0x0101
        /*092e*/ 	.byte	0xff
	.zero		1


	//   ....[131]....
        /*0930*/ 	.word	0x00008130
        /*0934*/ 	.word	0x000000c7
        /*0938*/ 	.word	0x00000000
        /*093c*/ 	.short	0x0101
        /*093e*/ 	.byte	0xff
	.zero		1


	//   ....[132]....
        /*0940*/ 	.word	0x00009180
        /*0944*/ 	.word	0x00000003
        /*0948*/ 	.word	0x000001a0
        /*094c*/ 	.short	0x010a
        /*094e*/ 	.byte	0xff
	.zero		1


	//   ....[133]....
        /*0950*/ 	.word	0x000091e0
        /*0954*/ 	.word	0x00000002
        /*0958*/ 	.word	0x00000080
        /*095c*/ 	.short	0x010a
        /*095e*/ 	.byte	0xff
	.zero		1


	//   ....[134]....
        /*0960*/ 	.word	0x00009240
        /*0964*/ 	.word	0x00000002
        /*0968*/ 	.word	0x00000080
        /*096c*/ 	.short	0x010a
        /*096e*/ 	.byte	0xff
	.zero		1


	//   ....[135]....
        /*0970*/ 	.word	0x00009290
        /*0974*/ 	.word	0x00000002
        /*0978*/ 	.word	0x00000130
        /*097c*/ 	.short	0x010a
        /*097e*/ 	.byte	0xff
	.zero		1


	//   ....[136]....
        /*0980*/ 	.word	0x000092f0
        /*0984*/ 	.word	0x00000000
        /*0988*/ 	.word	0x00000000
        /*098c*/ 	.short	0x010a
        /*098e*/ 	.byte	0xff
	.zero		1


	//   ....[137]....
        /*0990*/ 	.word	0x00009350
        /*0994*/ 	.word	0x00000000
        /*0998*/ 	.word	0x00000000
        /*099c*/ 	.short	0x010a
        /*099e*/ 	.byte	0xff
	.zero		1


	//   ....[138]....
        /*09a0*/ 	.word	0x000093b0
        /*09a4*/ 	.word	0x00000000
        /*09a8*/ 	.word	0x00000000
        /*09ac*/ 	.short	0x010a
        /*09ae*/ 	.byte	0xff
	.zero		1


	//   ....[139]....
        /*09b0*/ 	.word	0x00009410
        /*09b4*/ 	.word	0x00000000
        /*09b8*/ 	.word	0x00000000
        /*09bc*/ 	.short	0x010a
        /*09be*/ 	.byte	0xff
	.zero		1


	//   ....[140]....
        /*09c0*/ 	.word	0x00009470
        /*09c4*/ 	.word	0x00000000
        /*09c8*/ 	.word	0x00000000
        /*09cc*/ 	.short	0x010a
        /*09ce*/ 	.byte	0xff
	.zero		1


	//   ....[141]....
        /*09d0*/ 	.word	0x000094d0
        /*09d4*/ 	.word	0x00000000
        /*09d8*/ 	.word	0x00000000
        /*09dc*/ 	.short	0x010a
        /*09de*/ 	.byte	0xff
	.zero		1


	//   ....[142]....
        /*09e0*/ 	.word	0x00009530
        /*09e4*/ 	.word	0x00000000
        /*09e8*/ 	.word	0x00000000
        /*09ec*/ 	.short	0x010a
        /*09ee*/ 	.byte	0xff
	.zero		1


	//   ....[143]....
        /*09f0*/ 	.word	0x00009590
        /*09f4*/ 	.word	0x00000000
        /*09f8*/ 	.word	0x00000000
        /*09fc*/ 	.short	0x010a
        /*09fe*/ 	.byte	0xff
	.zero		1


	//   ....[144]....
        /*0a00*/ 	.word	0x000095f0
        /*0a04*/ 	.word	0x00000000
        /*0a08*/ 	.word	0x00000000
        /*0a0c*/ 	.short	0x010a
        /*0a0e*/ 	.byte	0xff
	.zero		1


	//   ....[145]....
        /*0a10*/ 	.word	0x00009650
        /*0a14*/ 	.word	0x00000000
        /*0a18*/ 	.word	0x00000000
        /*0a1c*/ 	.short	0x010a
        /*0a1e*/ 	.byte	0xff
	.zero		1


	//   ....[146]....
        /*0a20*/ 	.word	0x000096b0
        /*0a24*/ 	.word	0x00000000
        /*0a28*/ 	.word	0x00000000
        /*0a2c*/ 	.short	0x010a
        /*0a2e*/ 	.byte	0xff
	.zero		1


	//   ....[147]....
        /*0a30*/ 	.word	0x00009710
        /*0a34*/ 	.word	0x00000000
        /*0a38*/ 	.word	0x00000000
        /*0a3c*/ 	.short	0x010a
        /*0a3e*/ 	.byte	0xff
	.zero		1


	//   ....[148]....
        /*0a40*/ 	.word	0x00009770
        /*0a44*/ 	.word	0x00000000
        /*0a48*/ 	.word	0x00000000
        /*0a4c*/ 	.short	0x010a
        /*0a4e*/ 	.byte	0xff
	.zero		1


	//   ....[149]....
        /*0a50*/ 	.word	0x000097d0
        /*0a54*/ 	.word	0x00000000
        /*0a58*/ 	.word	0x00000000
        /*0a5c*/ 	.short	0x010a
        /*0a5e*/ 	.byte	0xff
	.zero		1


	//   ....[150]....
        /*0a60*/ 	.word	0x00009830
        /*0a64*/ 	.word	0x00000000
        /*0a68*/ 	.word	0x00000000
        /*0a6c*/ 	.short	0x010a
        /*0a6e*/ 	.byte	0xff
	.zero		1


	//   ....[151]....
        /*0a70*/ 	.word	0x00009880
        /*0a74*/ 	.word	0x00000000
        /*0a78*/ 	.word	0x00000190
        /*0a7c*/ 	.short	0x010a
        /*0a7e*/ 	.byte	0xff
	.zero		1


	//   ....[152]....
        /*0a80*/ 	.word	0x000098e0
        /*0a84*/ 	.word	0x00000000
        /*0a88*/ 	.word	0x00000140
        /*0a8c*/ 	.short	0x010a
        /*0a8e*/ 	.byte	0xff
	.zero		1


	//   ....[153]....
        /*0a90*/ 	.word	0x00009930
        /*0a94*/ 	.word	0x00000000
        /*0a98*/ 	.word	0x00000130
        /*0a9c*/ 	.short	0x010a
        /*0a9e*/ 	.byte	0xff
	.zero		1


	//   ....[154]....
        /*0aa0*/ 	.word	0x00009990
        /*0aa4*/ 	.word	0x00000000
        /*0aa8*/ 	.word	0x00000140
        /*0aac*/ 	.short	0x010a
        /*0aae*/ 	.byte	0xff
	.zero		1


	//   ....[155]....
        /*0ab0*/ 	.word	0x000099f0
        /*0ab4*/ 	.word	0x00000004
        /*0ab8*/ 	.word	0x00000008
        /*0abc*/ 	.short	0x010a
        /*0abe*/ 	.byte	0xff
	.zero		1


	//   ....[156]....
        /*0ac0*/ 	.word	0x00009ad0
        /*0ac4*/ 	.word	0x00000002
        /*0ac8*/ 	.word	0x00000008
        /*0acc*/ 	.short	0x010a
        /*0ace*/ 	.byte	0xff
	.zero		1


	//   ....[157]....
        /*0ad0*/ 	.word	0x00009b20
        /*0ad4*/ 	.word	0x00000000
        /*0ad8*/ 	.word	0x00000130
        /*0adc*/ 	.short	0x010a
        /*0ade*/ 	.byte	0xff
	.zero		1


	//   ....[158]....
        /*0ae0*/ 	.word	0x00009b80
        /*0ae4*/ 	.word	0x00000000
        /*0ae8*/ 	.word	0x00000170
        /*0aec*/ 	.short	0x010a
        /*0aee*/ 	.byte	0xff
	.zero		1


	//   ....[159]....
        /*0af0*/ 	.word	0x00009be0
        /*0af4*/ 	.word	0x00000000
        /*0af8*/ 	.word	0x00000000
        /*0afc*/ 	.short	0x010a
        /*0afe*/ 	.byte	0xff
	.zero		1


	//   ....[160]....
        /*0b00*/ 	.word	0x00009c40
        /*0b04*/ 	.word	0x00000000
        /*0b08*/ 	.word	0x00000000
        /*0b0c*/ 	.short	0x010a
        /*0b0e*/ 	.byte	0xff
	.zero		1


	//   ....[161]....
        /*0b10*/ 	.word	0x00009ca0
        /*0b14*/ 	.word	0x00000000
        /*0b18*/ 	.word	0x00000000
        /*0b1c*/ 	.short	0x010a
        /*0b1e*/ 	.byte	0xff
	.zero		1


	//   ....[162]....
        /*0b20*/ 	.word	0x00009d00
        /*0b24*/ 	.word	0x00000000
        /*0b28*/ 	.word	0x00000000
        /*0b2c*/ 	.short	0x010a
        /*0b2e*/ 	.byte	0xff
	.zero		1


	//   ....[163]....
        /*0b30*/ 	.word	0x00009d60
        /*0b34*/ 	.word	0x00000000
        /*0b38*/ 	.word	0x000001b0
        /*0b3c*/ 	.short	0x010a
        /*0b3e*/ 	.byte	0xff
	.zero		1


	//   ....[164]....
        /*0b40*/ 	.word	0x00009db0
        /*0b44*/ 	.word	0x00000000
        /*0b48*/ 	.word	0x00000130
        /*0b4c*/ 	.short	0x010a
        /*0b4e*/ 	.byte	0xff
	.zero		1


	//   ....[165]....
        /*0b50*/ 	.word	0x00009e10
        /*0b54*/ 	.word	0x00000000
        /*0b58*/ 	.word	0x00000128
        /*0b5c*/ 	.short	0x010a
        /*0b5e*/ 	.byte	0xff
	.zero		1


	//   ....[166]....
        /*0b60*/ 	.word	0x00009e70
        /*0b64*/ 	.word	0x00000003
        /*0b68*/ 	.word	0x00000110
        /*0b6c*/ 	.short	0x010a
        /*0b6e*/ 	.byte	0xff
	.zero		1


	//   ....[167]....
        /*0b70*/ 	.word	0x00009ed0
        /*0b74*/ 	.word	0x00000003
        /*0b78*/ 	.word	0x00000118
        /*0b7c*/ 	.short	0x010a
        /*0b7e*/ 	.byte	0xff
	.zero		1


	//   ....[168]....
        /*0b80*/ 	.word	0x00009f30
        /*0b84*/ 	.word	0x00000000
        /*0b88*/ 	.word	0x00000110
        /*0b8c*/ 	.short	0x010a
        /*0b8e*/ 	.byte	0xff
	.zero		1


	//   ....[169]....
        /*0b90*/ 	.word	0x00009f80
        /*0b94*/ 	.word	0x00000000
        /*0b98*/ 	.word	0x00000130
        /*0b9c*/ 	.short	0x010a
        /*0b9e*/ 	.byte	0xff
	.zero		1


	//   ....[170]....
        /*0ba0*/ 	.word	0x00009fd0
        /*0ba4*/ 	.word	0x00000000
        /*0ba8*/ 	.word	0x00000100
        /*0bac*/ 	.short	0x010a
        /*0bae*/ 	.byte	0xff
	.zero		1


	//   ....[171]....
        /*0bb0*/ 	.word	0x0000a020
        /*0bb4*/ 	.word	0x000000c7
        /*0bb8*/ 	.word	0x00000150
        /*0bbc*/ 	.short	0x010a
        /*0bbe*/ 	.byte	0xff
	.zero		1


	//   ....[172]....
        /*0bc0*/ 	.word	0x0000a070
        /*0bc4*/ 	.word	0x000000dc
        /*0bc8*/ 	.word	0x00000100
        /*0bcc*/ 	.short	0x010a
        /*0bce*/ 	.byte	0xff
	.zero		1


	//----- nvinfo : EIATTR_NUM_MBARRIERS
	.align		4
.L_47:
        /*0bd0*/ 	.byte	0x03, 0x38
        /*0bd2*/ 	.short	0x0037


	//----- nvinfo : EIATTR_EXIT_INSTR_OFFSETS
	.align		4
        /*0bd4*/ 	.byte	0x04, 0x1c
        /*0bd6*/ 	.short	(.L_49 - .L_48)


	//   ....[0]....
.L_48:
        /*0bd8*/ 	.word	0x00003020


	//   ....[1]....
        /*0bdc*/ 	.word	0x00003520


	//   ....[2]....
        /*0be0*/ 	.word	0x00003580


	//   ....[3]....
        /*0be4*/ 	.word	0x00004820


	//   ....[4]....
        /*0be8*/ 	.word	0x00005530


	//   ....[5]....
        /*0bec*/ 	.word	0x00005570


	//   ....[6]....
        /*0bf0*/ 	.word	0x00009170


	//----- nvinfo : EIATTR_MAX_THREADS
	.align		4
.L_49:
        /*0bf4*/ 	.byte	0x04, 0x05
        /*0bf6*/ 	.short	(.L_51 - .L_50)
.L_50:
        /*0bf8*/ 	.word	0x00000100
        /*0bfc*/ 	.word	0x00000001
        /*0c00*/ 	.word	0x00000001


	//----- nvinfo : EIATTR_CRS_STACK_SIZE
	.align		4
.L_51:
        /*0c04*/ 	.byte	0x04, 0x1e
        /*0c06*/ 	.short	(.L_53 - .L_52)
.L_52:
        /*0c08*/ 	.word	0x00000000


	//----- nvinfo : EIATTR_CBANK_PARAM_SIZE
	.align		4
.L_53:
        /*0c0c*/ 	.byte	0x03, 0x19
        /*0c0e*/ 	.short	0x0800


	//----- nvinfo : EIATTR_PARAM_CBANK
	.align		4
        /*0c10*/ 	.byte	0x04, 0x0a
        /*0c12*/ 	.short	(.L_55 - .L_54)
	.align		4
.L_54:
        /*0c14*/ 	.word	index@(.nv.constant0._ZN7cutlass13device_kernelINS_4gemm6kernel13GemmUniversalIN4cute5tupleIJiiiiEEENS1_10collective13CollectiveMmaINS1_35MainloopSm100TmaUmmaWarpSpecializedILi16ELi2ELi4ENS5_IJNS4_1CILi2EEENSA_ILi1EEESC_EEEEENS5_IJNSA_ILi256EEENSA_ILi128EEENSA_ILi64EEEEEENS_12float_e4m3_tENS5_IJlSC_lEEESJ_SK_NS4_8TiledMMAINS4_8MMA_AtomIJNS4_10MMA_TraitsINS4_25SM100_MMA_F8F6F4_2x1SM_SSEJSJ_SJ_fSF_SG_NS4_17integral_constantINS4_4UMMA5MajorELSR_0EEESS_NSP_INSQ_7ScaleInELST_0EEESU_EEEEEENS4_6LayoutINS5_IJSC_SC_SC_EEENS5_IJNSA_ILi0EEESZ_SZ_EEEEENS5_IJNS4_10UnderscoreES12_S12_EEEEENS4_18SM100_TMA_2SM_LOADENS4_14ComposedLayoutINS4_7SwizzleILi2ELi4ELi3EEENS4_18smem_ptr_flag_bitsILi8EEENSX_INS5_IJNSA_ILi8EEESH_EEENS5_IJSH_SC_EEEEEEEvNS4_8identityES15_S1F_vS1G_EENS_8epilogue10collective18CollectiveEpilogueINS1I_23Sm100TmaWarpSpecializedILi2ELi2ELi64ELb0ELb0EEEJNS5_IJSG_SG_SH_EEENS5_IJNSX_ISG_SC_EENSX_ISH_SC_EEEEESJ_SK_SJ_SK_NS1I_6fusion15FusionCallbacksIS1M_NS1R_13LinCombEltActINS1I_6thread4ReLuESJ_fSJ_fLNS_15FloatRoundStyleE2EEES1N_S1Q_JEEENS4_5SM1004TMEM4LOAD26SM100_TMEM_LOAD_32dp32b64xENS4_13SM90_TMA_LOADES1F_NS4_39AutoVectorizingCopyWithAssumedAlignmentILi128EEENS4_14SM90_TMA_STOREES1F_S25_S25_EEEvvEEEEvNT_6ParamsE)
        /*0c18*/ 	.short	0x0380
        /*0c1a*/ 	.short	0x0800


	//----- nvinfo : EIATTR_SW_WAR
	.align		4
.L_55:
        /*0c1c*/ 	.byte	0x04, 0x36
        /*0c1e*/ 	.short	(.L_57 - .L_56)
.L_56:
        /*0c20*/ 	.word	0x00000008
.L_57:


//--------------------- .nv.callgraph             --------------------------
	.section	.nv.callgraph,"",@"SHT_CUDA_CALLGRAPH"
	.align	4
	.sectionentsize	8
	.align		4
        /*0000*/ 	.word	0x00000000
	.align		4
        /*0004*/ 	.word	0xffffffff
	.align		4
        /*0008*/ 	.word	index@(_ZN7cutlass13device_kernelINS_4gemm6kernel13GemmUniversalIN4cute5tupleIJiiiiEEENS1_10collective13CollectiveMmaINS1_35MainloopSm100TmaUmmaWarpSpecializedILi16ELi2ELi4ENS5_IJNS4_1CILi2EEENSA_ILi1EEESC_EEEEENS5_IJNSA_ILi256EEENSA_ILi128EEENSA_ILi64EEEEEENS_12float_e4m3_tENS5_IJlSC_lEEESJ_SK_NS4_8TiledMMAINS4_8MMA_AtomIJNS4_10MMA_TraitsINS4_25SM100_MMA_F8F6F4_2x1SM_SSEJSJ_SJ_fSF_SG_NS4_17integral_constantINS4_4UMMA5MajorELSR_0EEESS_NSP_INSQ_7ScaleInELST_0EEESU_EEEEEENS4_6LayoutINS5_IJSC_SC_SC_EEENS5_IJNSA_ILi0EEESZ_SZ_EEEEENS5_IJNS4_10UnderscoreES12_S12_EEEEENS4_18SM100_TMA_2SM_LOADENS4_14ComposedLayoutINS4_7SwizzleILi2ELi4ELi3EEENS4_18smem_ptr_flag_bitsILi8EEENSX_INS5_IJNSA_ILi8EEESH_EEENS5_IJSH_SC_EEEEEEEvNS4_8identityES15_S1F_vS1G_EENS_8epilogue10collective18CollectiveEpilogueINS1I_23Sm100TmaWarpSpecializedILi2ELi2ELi64ELb0ELb0EEEJNS5_IJSG_SG_SH_EEENS5_IJNSX_ISG_SC_EENSX_ISH_SC_EEEEESJ_SK_SJ_SK_NS1I_6fusion15FusionCallbacksIS1M_NS1R_13LinCombEltActINS1I_6thread4ReLuESJ_fSJ_fLNS_15FloatRoundStyleE2EEES1N_S1Q_JEEENS4_5SM1004TMEM4LOAD26SM100_TMEM_LOAD_32dp32b64xENS4_13SM90_TMA_LOADES1F_NS4_39AutoVectorizingCopyWithAssumedAlignmentILi128EEENS4_14SM90_TMA_STOREES1F_S25_S25_EEEvvEEEEvNT_6ParamsE)
	.align		4
        /*000c*/ 	.word	index@(__assertfail)
	.align		4
        /*0010*/ 	.word	0x00000000
	.align		4
        /*0014*/ 	.word	0xfffffffe
	.align		4
        /*0018*/ 	.word	0x00000000
	.align		4
        /*001c*/ 	.word	0xfffffffd
	.align		4
        /*0020*/ 	.word	0x00000000
	.align		4
        /*0024*/ 	.word	0xfffffffc


//--------------------- .nv.constant4             --------------------------
	.section	.nv.constant4,"a",@progbits
	.align	8
	.align		8
.nv.constant4:
        /*0000*/ 	.dword	__assertfail
	.align		8
        /*0008*/ 	.dword	__unnamed_1
	.align		8
        /*0010*/ 	.dword	__unnamed_2
	.align		8
        /*0018*/ 	.dword	_ZN39_INTERNAL_7790d25f_4_k_cu_72a501d5_27574cuda3std3__45__cpo5beginE
	.align		8
        /*0020*/ 	.dword	_ZN39_INTERNAL_7790d25f_4_k_cu_72a501d5_27574cuda3std3__45__cpo3endE
	.align		8
        /*0028*/ 	.dword	_ZN39_INTERNAL_7790d25f_4_k_cu_72a501d5_27574cuda3std3__45__cpo6cbeginE
	.align		8
        /*0030*/ 	.dword	_ZN39_INTERNAL_7790d25f_4_k_cu_72a501d5_27574cuda3std3__45__cpo4cendE
	.align		8
        /*0038*/ 	.dword	_ZN39_INTERNAL_7790d25f_4_k_cu_72a501d5_27574cuda3std3__441_GLOBAL__N__7790d25f_4_k_cu_72a501d5_27576ignoreE
	.align		8
        /*0040*/ 	.dword	_ZN39_INTERNAL_7790d25f_4_k_cu_72a501d5_27574cuda3std3__419piecewise_constructE
	.align		8
        /*0048*/ 	.dword	_ZN39_INTERNAL_7790d25f_4_k_cu_72a501d5_27574cuda3std3__48in_placeE
	.align		8
        /*0050*/ 	.dword	_ZN39_INTERNAL_7790d25f_4_k_cu_72a501d5_27574cuda3std6ranges3__45__cpo4swapE
	.align		8
        /*0058*/ 	.dword	_ZN39_INTERNAL_7790d25f_4_k_cu_72a501d5_27574cuda3std6ranges3__45__cpo9iter_moveE
	.align		8
        /*0060*/ 	.dword	_ZN39_INTERNAL_7790d25f_4_k_cu_72a501d5_27574cute7productE
	.align		8
        /*0068*/ 	.dword	_ZN39_INTERNAL_7790d25f_4_k_cu_72a501d5_27574cute1_E
	.align		8
        /*0070*/ 	.dword	$str$25
	.align		8
        /*0078*/ 	.dword	$str$26
	.align		8
        /*0080*/ 	.dword	$str$27
	.align		8
        /*0088*/ 	.dword	$str$28


//--------------------- .text._ZN7cutlass13device_kernelINS_4gemm6kernel13GemmUniversalIN4cute5tupleIJiiiiEEENS1_10collective13CollectiveMmaINS1_35MainloopSm100TmaUmmaWarpSpecializedILi16ELi2ELi4ENS5_IJNS4_1CILi2EEENSA_ILi1EEESC_EEEEENS5_IJNSA_ILi256EEENSA_ILi128EEENSA_ILi64EEEEEENS_12float_e4m3_tENS5_IJlSC_lEEESJ_SK_NS4_8TiledMMAINS4_8MMA_AtomIJNS4_10MMA_TraitsINS4_25SM100_MMA_F8F6F4_2x1SM_SSEJSJ_SJ_fSF_SG_NS4_17integral_constantINS4_4UMMA5MajorELSR_0EEESS_NSP_INSQ_7ScaleInELST_0EEESU_EEEEEENS4_6LayoutINS5_IJSC_SC_SC_EEENS5_IJNSA_ILi0EEESZ_SZ_EEEEENS5_IJNS4_10UnderscoreES12_S12_EEEEENS4_18SM100_TMA_2SM_LOADENS4_14ComposedLayoutINS4_7SwizzleILi2ELi4ELi3EEENS4_18smem_ptr_flag_bitsILi8EEENSX_INS5_IJNSA_ILi8EEESH_EEENS5_IJSH_SC_EEEEEEEvNS4_8identityES15_S1F_vS1G_EENS_8epilogue10collective18CollectiveEpilogueINS1I_23Sm100TmaWarpSpecializedILi2ELi2ELi64ELb0ELb0EEEJNS5_IJSG_SG_SH_EEENS5_IJNSX_ISG_SC_EENSX_ISH_SC_EEEEESJ_SK_SJ_SK_NS1I_6fusion15FusionCallbacksIS1M_NS1R_13LinCombEltActINS1I_6thread4ReLuESJ_fSJ_fLNS_15FloatRoundStyleE2EEES1N_S1Q_JEEENS4_5SM1004TMEM4LOAD26SM100_TMEM_LOAD_32dp32b64xENS4_13SM90_TMA_LOADES1F_NS4_39AutoVectorizingCopyWithAssumedAlignmentILi128EEENS4_14SM90_TMA_STOREES1F_S25_S25_EEEvvEEEEvNT_6ParamsE --------------------------
	.section	.text._ZN7cutlass13device_kernelINS_4gemm6kernel13GemmUniversalIN4cute5tupleIJiiiiEEENS1_10collective13CollectiveMmaINS1_35MainloopSm100TmaUmmaWarpSpecializedILi16ELi2ELi4ENS5_IJNS4_1CILi2EEENSA_ILi1EEESC_EEEEENS5_IJNSA_ILi256EEENSA_ILi128EEENSA_ILi64EEEEEENS_12float_e4m3_tENS5_IJlSC_lEEESJ_SK_NS4_8TiledMMAINS4_8MMA_AtomIJNS4_10MMA_TraitsINS4_25SM100_MMA_F8F6F4_2x1SM_SSEJSJ_SJ_fSF_SG_NS4_17integral_constantINS4_4UMMA5MajorELSR_0EEESS_NSP_INSQ_7ScaleInELST_0EEESU_EEEEEENS4_6LayoutINS5_IJSC_SC_SC_EEENS5_IJNSA_ILi0EEESZ_SZ_EEEEENS5_IJNS4_10UnderscoreES12_S12_EEEEENS4_18SM100_TMA_2SM_LOADENS4_14ComposedLayoutINS4_7SwizzleILi2ELi4ELi3EEENS4_18smem_ptr_flag_bitsILi8EEENSX_INS5_IJNSA_ILi8EEESH_EEENS5_IJSH_SC_EEEEEEEvNS4_8identityES15_S1F_vS1G_EENS_8epilogue10collective18CollectiveEpilogueINS1I_23Sm100TmaWarpSpecializedILi2ELi2ELi64ELb0ELb0EEEJNS5_IJSG_SG_SH_EEENS5_IJNSX_ISG_SC_EENSX_ISH_SC_EEEEESJ_SK_SJ_SK_NS1I_6fusion15FusionCallbacksIS1M_NS1R_13LinCombEltActINS1I_6thread4ReLuESJ_fSJ_fLNS_15FloatRoundStyleE2EEES1N_S1Q_JEEENS4_5SM1004TMEM4LOAD26SM100_TMEM_LOAD_32dp32b64xENS4_13SM90_TMA_LOADES1F_NS4_39AutoVectorizingCopyWithAssumedAlignmentILi128EEENS4_14SM90_TMA_STOREES1F_S25_S25_EEEvvEEEEvNT_6ParamsE,"ax",@progbits
	.align	128
.text._ZN7cutlass13device_kernelINS_4gemm6kernel13GemmUniversalIN4cute5tupleIJiiiiEEENS1_10collective13CollectiveMmaINS1_35MainloopSm100TmaUmmaWarpSpecializedILi16ELi2ELi4ENS5_IJNS4_1CILi2EEENSA_ILi1EEESC_EEEEENS5_IJNSA_ILi256EEENSA_ILi128EEENSA_ILi64EEEEEENS_12float_e4m3_tENS5_IJlSC_lEEESJ_SK_NS4_8TiledMMAINS4_8MMA_AtomIJNS4_10MMA_TraitsINS4_25SM100_MMA_F8F6F4_2x1SM_SSEJSJ_SJ_fSF_SG_NS4_17integral_constantINS4_4UMMA5MajorELSR_0EEESS_NSP_INSQ_7ScaleInELST_0EEESU_EEEEEENS4_6LayoutINS5_IJSC_SC_SC_EEENS5_IJNSA_ILi0EEESZ_SZ_EEEEENS5_IJNS4_10UnderscoreES12_S12_EEEEENS4_18SM100_TMA_2SM_LOADENS4_14ComposedLayoutINS4_7SwizzleILi2ELi4ELi3EEENS4_18smem_ptr_flag_bitsILi8EEENSX_INS5_IJNSA_ILi8EEESH_EEENS5_IJSH_SC_EEEEEEEvNS4_8identityES15_S1F_vS1G_EENS_8epilogue10collective18CollectiveEpilogueINS1I_23Sm100TmaWarpSpecializedILi2ELi2ELi64ELb0ELb0EEEJNS5_IJSG_SG_SH_EEENS5_IJNSX_ISG_SC_EENSX_ISH_SC_EEEEESJ_SK_SJ_SK_NS1I_6fusion15FusionCallbacksIS1M_NS1R_13LinCombEltActINS1I_6thread4ReLuESJ_fSJ_fLNS_15FloatRoundStyleE2EEES1N_S1Q_JEEENS4_5SM1004TMEM4LOAD26SM100_TMEM_LOAD_32dp32b64xENS4_13SM90_TMA_LOADES1F_NS4_39AutoVectorizingCopyWithAssumedAlignmentILi128EEENS4_14SM90_TMA_STOREES1F_S25_S25_EEEvvEEEEvNT_6ParamsE:
        .type           _ZN7cutlass13device_kernelINS_4gemm6kernel13GemmUniversalIN4cute5tupleIJiiiiEEENS1_10collective13CollectiveMmaINS1_35MainloopSm100TmaUmmaWarpSpecializedILi16ELi2ELi4ENS5_IJNS4_1CILi2EEENSA_ILi1EEESC_EEEEENS5_IJNSA_ILi256EEENSA_ILi128EEENSA_ILi64EEEEEENS_12float_e4m3_tENS5_IJlSC_lEEESJ_SK_NS4_8TiledMMAINS4_8MMA_AtomIJNS4_10MMA_TraitsINS4_25SM100_MMA_F8F6F4_2x1SM_SSEJSJ_SJ_fSF_SG_NS4_17integral_constantINS4_4UMMA5MajorELSR_0EEESS_NSP_INSQ_7ScaleInELST_0EEESU_EEEEEENS4_6LayoutINS5_IJSC_SC_SC_EEENS5_IJNSA_ILi0EEESZ_SZ_EEEEENS5_IJNS4_10UnderscoreES12_S12_EEEEENS4_18SM100_TMA_2SM_LOADENS4_14ComposedLayoutINS4_7SwizzleILi2ELi4ELi3EEENS4_18smem_ptr_flag_bitsILi8EEENSX_INS5_IJNSA_ILi8EEESH_EEENS5_IJSH_SC_EEEEEEEvNS4_8identityES15_S1F_vS1G_EENS_8epilogue10collective18CollectiveEpilogueINS1I_23Sm100TmaWarpSpecializedILi2ELi2ELi64ELb0ELb0EEEJNS5_IJSG_SG_SH_EEENS5_IJNSX_ISG_SC_EENSX_ISH_SC_EEEEESJ_SK_SJ_SK_NS1I_6fusion15FusionCallbacksIS1M_NS1R_13LinCombEltActINS1I_6thread4ReLuESJ_fSJ_fLNS_15FloatRoundStyleE2EEES1N_S1Q_JEEENS4_5SM1004TMEM4LOAD26SM100_TMEM_LOAD_32dp32b64xENS4_13SM90_TMA_LOADES1F_NS4_39AutoVectorizingCopyWithAssumedAlignmentILi128EEENS4_14SM90_TMA_STOREES1F_S25_S25_EEEvvEEEEvNT_6ParamsE,@function
        .size           _ZN7cutlass13device_kernelINS_4gemm6kernel13GemmUniversalIN4cute5tupleIJiiiiEEENS1_10collective13CollectiveMmaINS1_35MainloopSm100TmaUmmaWarpSpecializedILi16ELi2ELi4ENS5_IJNS4_1CILi2EEENSA_ILi1EEESC_EEEEENS5_IJNSA_ILi256EEENSA_ILi128EEENSA_ILi64EEEEEENS_12float_e4m3_tENS5_IJlSC_lEEESJ_SK_NS4_8TiledMMAINS4_8MMA_AtomIJNS4_10MMA_TraitsINS4_25SM100_MMA_F8F6F4_2x1SM_SSEJSJ_SJ_fSF_SG_NS4_17integral_constantINS4_4UMMA5MajorELSR_0EEESS_NSP_INSQ_7ScaleInELST_0EEESU_EEEEEENS4_6LayoutINS5_IJSC_SC_SC_EEENS5_IJNSA_ILi0EEESZ_SZ_EEEEENS5_IJNS4_10UnderscoreES12_S12_EEEEENS4_18SM100_TMA_2SM_LOADENS4_14ComposedLayoutINS4_7SwizzleILi2ELi4ELi3EEENS4_18smem_ptr_flag_bitsILi8EEENSX_INS5_IJNSA_ILi8EEESH_EEENS5_IJSH_SC_EEEEEEEvNS4_8identityES15_S1F_vS1G_EENS_8epilogue10collective18CollectiveEpilogueINS1I_23Sm100TmaWarpSpecializedILi2ELi2ELi64ELb0ELb0EEEJNS5_IJSG_SG_SH_EEENS5_IJNSX_ISG_SC_EENSX_ISH_SC_EEEEESJ_SK_SJ_SK_NS1I_6fusion15FusionCallbacksIS1M_NS1R_13LinCombEltActINS1I_6thread4ReLuESJ_fSJ_fLNS_15FloatRoundStyleE2EEES1N_S1Q_JEEENS4_5SM1004TMEM4LOAD26SM100_TMEM_LOAD_32dp32b64xENS4_13SM90_TMA_LOADES1F_NS4_39AutoVectorizingCopyWithAssumedAlignmentILi128EEENS4_14SM90_TMA_STOREES1F_S25_S25_EEEvvEEEEvNT_6ParamsE,(.L_x_202 - _ZN7cutlass13device_kernelINS_4gemm6kernel13GemmUniversalIN4cute5tupleIJiiiiEEENS1_10collective13CollectiveMmaINS1_35MainloopSm100TmaUmmaWarpSpecializedILi16ELi2ELi4ENS5_IJNS4_1CILi2EEENSA_ILi1EEESC_EEEEENS5_IJNSA_ILi256EEENSA_ILi128EEENSA_ILi64EEEEEENS_12float_e4m3_tENS5_IJlSC_lEEESJ_SK_NS4_8TiledMMAINS4_8MMA_AtomIJNS4_10MMA_TraitsINS4_25SM100_MMA_F8F6F4_2x1SM_SSEJSJ_SJ_fSF_SG_NS4_17integral_constantINS4_4UMMA5MajorELSR_0EEESS_NSP_INSQ_7ScaleInELST_0EEESU_EEEEEENS4_6LayoutINS5_IJSC_SC_SC_EEENS5_IJNSA_ILi0EEESZ_SZ_EEEEENS5_IJNS4_10UnderscoreES12_S12_EEEEENS4_18SM100_TMA_2SM_LOADENS4_14ComposedLayoutINS4_7SwizzleILi2ELi4ELi3EEENS4_18smem_ptr_flag_bitsILi8EEENSX_INS5_IJNSA_ILi8EEESH_EEENS5_IJSH_SC_EEEEEEEvNS4_8identityES15_S1F_vS1G_EENS_8epilogue10collective18CollectiveEpilogueINS1I_23Sm100TmaWarpSpecializedILi2ELi2ELi64ELb0ELb0EEEJNS5_IJSG_SG_SH_EEENS5_IJNSX_ISG_SC_EENSX_ISH_SC_EEEEESJ_SK_SJ_SK_NS1I_6fusion15FusionCallbacksIS1M_NS1R_13LinCombEltActINS1I_6thread4ReLuESJ_fSJ_fLNS_15FloatRoundStyleE2EEES1N_S1Q_JEEENS4_5SM1004TMEM4LOAD26SM100_TMEM_LOAD_32dp32b64xENS4_13SM90_TMA_LOADES1F_NS4_39AutoVectorizingCopyWithAssumedAlignmentILi128EEENS4_14SM90_TMA_STOREES1F_S25_S25_EEEvvEEEEvNT_6ParamsE)
        .other          _ZN7cutlass13device_kernelINS_4gemm6kernel13GemmUniversalIN4cute5tupleIJiiiiEEENS1_10collective13CollectiveMmaINS1_35MainloopSm100TmaUmmaWarpSpecializedILi16ELi2ELi4ENS5_IJNS4_1CILi2EEENSA_ILi1EEESC_EEEEENS5_IJNSA_ILi256EEENSA_ILi128EEENSA_ILi64EEEEEENS_12float_e4m3_tENS5_IJlSC_lEEESJ_SK_NS4_8TiledMMAINS4_8MMA_AtomIJNS4_10MMA_TraitsINS4_25SM100_MMA_F8F6F4_2x1SM_SSEJSJ_SJ_fSF_SG_NS4_17integral_constantINS4_4UMMA5MajorELSR_0EEESS_NSP_INSQ_7ScaleInELST_0EEESU_EEEEEENS4_6LayoutINS5_IJSC_SC_SC_EEENS5_IJNSA_ILi0EEESZ_SZ_EEEEENS5_IJNS4_10UnderscoreES12_S12_EEEEENS4_18SM100_TMA_2SM_LOADENS4_14ComposedLayoutINS4_7SwizzleILi2ELi4ELi3EEENS4_18smem_ptr_flag_bitsILi8EEENSX_INS5_IJNSA_ILi8EEESH_EEENS5_IJSH_SC_EEEEEEEvNS4_8identityES15_S1F_vS1G_EENS_8epilogue10collective18CollectiveEpilogueINS1I_23Sm100TmaWarpSpecializedILi2ELi2ELi64ELb0ELb0EEEJNS5_IJSG_SG_SH_EEENS5_IJNSX_ISG_SC_EENSX_ISH_SC_EEEEESJ_SK_SJ_SK_NS1I_6fusion15FusionCallbacksIS1M_NS1R_13LinCombEltActINS1I_6thread4ReLuESJ_fSJ_fLNS_15FloatRoundStyleE2EEES1N_S1Q_JEEENS4_5SM1004TMEM4LOAD26SM100_TMEM_LOAD_32dp32b64xENS4_13SM90_TMA_LOADES1F_NS4_39AutoVectorizingCopyWithAssumedAlignmentILi128EEENS4_14SM90_TMA_STOREES1F_S25_S25_EEEvvEEEEvNT_6ParamsE,@"STO_CUDA_ENTRY STV_DEFAULT"
_ZN7cutlass13device_kernelINS_4gemm6kernel13GemmUniversalIN4cute5tupleIJiiiiEEENS1_10collective13CollectiveMmaINS1_35MainloopSm100TmaUmmaWarpSpecializedILi16ELi2ELi4ENS5_IJNS4_1CILi2EEENSA_ILi1EEESC_EEEEENS5_IJNSA_ILi256EEENSA_ILi128EEENSA_ILi64EEEEEENS_12float_e4m3_tENS5_IJlSC_lEEESJ_SK_NS4_8TiledMMAINS4_8MMA_AtomIJNS4_10MMA_TraitsINS4_25SM100_MMA_F8F6F4_2x1SM_SSEJSJ_SJ_fSF_SG_NS4_17integral_constantINS4_4UMMA5MajorELSR_0EEESS_NSP_INSQ_7ScaleInELST_0EEESU_EEEEEENS4_6LayoutINS5_IJSC_SC_SC_EEENS5_IJNSA_ILi0EEESZ_SZ_EEEEENS5_IJNS4_10UnderscoreES12_S12_EEEEENS4_18SM100_TMA_2SM_LOADENS4_14ComposedLayoutINS4_7SwizzleILi2ELi4ELi3EEENS4_18smem_ptr_flag_bitsILi8EEENSX_INS5_IJNSA_ILi8EEESH_EEENS5_IJSH_SC_EEEEEEEvNS4_8identityES15_S1F_vS1G_EENS_8epilogue10collective18CollectiveEpilogueINS1I_23Sm100TmaWarpSpecializedILi2ELi2ELi64ELb0ELb0EEEJNS5_IJSG_SG_SH_EEENS5_IJNSX_ISG_SC_EENSX_ISH_SC_EEEEESJ_SK_SJ_SK_NS1I_6fusion15FusionCallbacksIS1M_NS1R_13LinCombEltActINS1I_6thread4ReLuESJ_fSJ_fLNS_15FloatRoundStyleE2EEES1N_S1Q_JEEENS4_5SM1004TMEM4LOAD26SM100_TMEM_LOAD_32dp32b64xENS4_13SM90_TMA_LOADES1F_NS4_39AutoVectorizingCopyWithAssumedAlignmentILi128EEENS4_14SM90_TMA_STOREES1F_S25_S25_EEEvvEEEEvNT_6ParamsE:
[----:B------:R-:W1:Y:S01]  /*0000*/  LDC R1, c[0x0][0x37c] ;  /* 0x0000df00ff017b82 */ /* 0x000e620000000800 */
[----:B------:R-:W2:Y:S01]  /*0010*/  S2R R193, SR_TID.X ;  /* 0x0000000000c17919 */ /* 0x000ea20000002100 */
[----:B------:R-:W3:Y:S06]  /*0020*/  LDCU.64 UR8, c[0x0][0x890] ;  /* 0x00011200ff0877ac */ /* 0x000eec0008000a00 */
[----:B------:R-:W4:Y:S01]  /*0030*/  S2UR UR37, SR_CgaCtaId ;  /* 0x00000000002579c3 */ /* 0x000f220000008800 */
[----:B------:R-:W-:Y:S02]  /*0040*/  PRMT R175, RZ, 0x7610, R175 ;  /* 0x00007610ffaf7816 */ /* 0x000fe400000000af */
[----:B------:R-:W-:Y:S01]  /*0050*/  ELECT P0, URZ, PT ;  /* 0x0000000000ff782f */ /* 0x000fe20003800000 */
[----:B------:R-:W1:Y:S01]  /*0060*/  LDCU.64 UR44, c[0x0][0x358] ;  /* 0x00006b00ff2c77ac */ /* 0x000e620008000a00 */
[----:B---3--:R-:W-:-:S04]  /*0070*/  UISETP.NE.U32.AND UP2, UPT, UR8, URZ, UPT ;  /* 0x000000ff0800728c */ /* 0x008fc8000bf45070 */
[----:B------:R-:W-:Y:S02]  /*0080*/  UISETP.NE.AND.EX UP2, UPT, UR9, URZ, UPT, UP2 ;  /* 0x000000ff0900728c */ /* 0x000fe4000bf45320 */
[----:B----4-:R-:W-:Y:S02]  /*0090*/  ULOP3.LUT UR5, UR37, 0x1, URZ, 0xc0, !UPT ;  /* 0x0000000125057892 */ /* 0x010fe4000f8ec0ff */
[----:B------:R-:W-:Y:S01]  /*00a0*/  ULOP3.LUT UR4, UR37, 0x1, URZ, 0x3c, !UPT ;  /* 0x0000000125047892 */ /* 0x000fe2000f8e3cff */
[----:B--2---:R-:W-:-:S05]  /*00b0*/  SHF.R.U32.HI R177, RZ, 0x5, R193 ;  /* 0x00000005ffb17819 */ /* 0x004fca00000116c1 */
[----:B------:R-:W2:Y:S02]  /*00c0*/  SHFL.IDX PT, R0, R177, RZ, 0x1f ;  /* 0x00001fffb1007589 */ /* 0x000ea400000e0000 */
[----:B--2---:R-:W-:Y:S01]  /*00d0*/  R2UR UR10, R0 ;  /* 0x00000000000a72ca */ /* 0x004fe200000e0000 */
[----:B-1----:R-:W-:Y:S05]  /*00e0*/  BRA.U UP2, `(.L_x_0) ;  /* 0x00000001022c7547 */ /* 0x002fea000b800000 */
[----:B------:R-:W1:Y:S02]  /*00f0*/  LDCU.64 UR6, c[0x0][0x888] ;  /* 0x00011100ff0677ac */ /* 0x000e640008000a00 */
[----:B-1----:R-:W-:-:S04]  /*0100*/  UISETP.NE.U32.AND UP0, UPT, UR6, URZ, UPT ;  /* 0x000000ff0600728c */ /* 0x002fc8000bf05070 */
[----:B------:R-:W-:-:S09]  /*0110*/  UISETP.NE.AND.EX UP0, UPT, UR7, URZ, UPT, UP0 ;  /* 0x000000ff0700728c */ /* 0x000fd2000bf05300 */
[----:B------:R-:W-:Y:S05]  /*0120*/  BRA.U !UP0, `(.L_x_1) ;  /* 0x0000000108107547 */ /* 0x000fea000b800000 */
[----:B------:R-:W1:Y:S02]  /*0130*/  LDC.64 R2, c[0x0][0x888] ;  /* 0x00022200ff027b82 */ /* 0x000e640000000a00 */
[----:B-1----:R1:W5:Y:S01]  /*0140*/  LDG.E R81, desc[UR44][R2.64] ;  /* 0x0000002c02517981 */ /* 0x002362000c1e1900 */
[----:B------:R-:W-:Y:S01]  /*0150*/  HFMA2 R175, -RZ, RZ, 0, 5.9604644775390625e-08 ;  /* 0x00000001ffaf7431 */ /* 0x000fe200000001ff */
[----:B------:R-:W-:Y:S05]  /*0160*/  BRA `(.L_x_0) ;  /* 0x00000000000c7947 */ /* 0x000fea0003800000 */
.L_x_1:
[----:B------:R-:W1:Y:S01]  /*0170*/  LDCU UR6, c[0x0][0x880] ;  /* 0x00011000ff0677ac */ /* 0x000e620008000800 */
[----:B------:R-:W-:Y:S01]  /*0180*/  HFMA2 R175, -RZ, RZ, 0, 5.9604644775390625e-08 ;  /* 0x00000001ffaf7431 */ /* 0x000fe200000001ff */
[----:B-1----:R-:W-:-:S07]  /*0190*/  MOV R81, UR6 ;  /* 0x0000000600517c02 */ /* 0x002fce0008000f00 */
.L_x_0:
[----:B------:R-:W2:Y:S02]  /*01a0*/  LDCU.64 UR6, c[0x0][0x8b0] ;  /* 0x00011600ff0677ac */ /* 0x000ea40008000a00 */
[----:B--2---:R-:W-:-:S04]  /*01b0*/  UISETP.NE.U32.AND UP0, UPT, UR6, URZ, UPT ;  /* 0x000000ff0600728c */ /* 0x004fc8000bf05070 */
[----:B------:R-:W-:-:S09]  /*01c0*/  UISETP.NE.AND.EX UP0, UPT, UR7, URZ, UPT, UP0 ;  /* 0x000000ff0700728c */ /* 0x000fd2000bf05300 */
[----:B------:R-:W-:Y:S05]  /*01d0*/  BRA.U UP0, `(.L_x_2) ;  /* 0x0000000100247547 */ /* 0x000fea000b800000 */
[----:B------:R-:W2:Y:S02]  /*01e0*/  LDCU.64 UR6, c[0x0][0x8a8] ;  /* 0x00011500ff0677ac */ /* 0x000ea40008000a00 */
[----:B--2---:R-:W-:-:S04]  /*01f0*/  UISETP.NE.U32.AND UP0, UPT, UR6, URZ, UPT ;  /* 0x000000ff0600728c */ /* 0x004fc8000bf05070 */
[----:B------:R-:W-:-:S09]  /*0200*/  UISETP.NE.AND.EX UP0, UPT, UR7, URZ, UPT, UP0 ;  /* 0x000000ff0700728c */ /* 0x000fd2000bf05300 */
[----:B------:R-:W-:Y:S05]  /*0210*/  BRA.U !UP0, `(.L_x_3) ;  /* 0x00000001080c7547 */ /* 0x000fea000b800000 */
[----:B------:R-:W2:Y:S02]  /*0220*/  LDC.64 R78, c[0x0][0x8a8] ;  /* 0x00022a00ff4e7b82 */ /* 0x000ea40000000a00 */
[----:B--2---:R2:W5:Y:S01]  /*0230*/  LDG.E R78, desc[UR44][R78.64] ;  /* 0x0000002c4e4e7981 */ /* 0x004562000c1e1900 */
[----:B------:R-:W-:Y:S05]  /*0240*/  BRA `(.L_x_2) ;  /* 0x0000000000087947 */ /* 0x000fea0003800000 */
.L_x_3:
[----:B------:R-:W2:Y:S02]  /*0250*/  LDCU UR6, c[0x0][0x8a0] ;  /* 0x00011400ff0677ac */ /* 0x000ea40008000800 */
[----:B--2---:R-:W-:Y:S02]  /*0260*/  MOV R78, UR6 ;  /* 0x00000006004e7c02 */ /* 0x004fe40008000f00 */
.L_x_2:
[----:B------:R-:W-:Y:S01]  /*0270*/  IMAD.U32 R0, RZ, RZ, UR10 ;  /* 0x0000000aff007e24 */ /* 0x000fe2000f8e00ff */
[----:B------:R-:W-:Y:S04]  /*0280*/  BSSY.RECONVERGENT B0, `(.L_x_4) ;  /* 0x000000c000007945 */ /* 0x000fe80003800200 */
[C---:B------:R-:W-:Y:S02]  /*0290*/  ISETP.NE.OR P2, PT, R0.reuse, 0x1, !P0 ;  /* 0x000000010000780c */ /* 0x040fe40004745670 */
[----:B------:R-:W-:-:S11]  /*02a0*/  ISETP.NE.OR P1, PT, R0, 0x3, !P0 ;  /* 0x000000030000780c */ /* 0x000fd60004725670 */
[----:B------:R-:W-:Y:S05]  /*02b0*/  @P2 BRA `(.L_x_5) ;  /* 0x0000000000202947 */ /* 0x000fea0003800000 */
[----:B------:R-:W3:Y:S02]  /*02c0*/  LDCU.64 UR6, c[0x0][0x348] ;  /* 0x00006900ff0677ac */ /* 0x000ee40008000a00 */
[----:B---3--:R-:W-:Y:S02]  /*02d0*/  UIADD3 UR12, UP1, UPT, UR6, 0x80, URZ ;  /* 0x00000080060c7890 */ /* 0x008fe4000ff3e0ff */
[----:B------:R-:W-:Y:S02]  /*02e0*/  UIADD3 UR6, UP0, UPT, UR6, 0x180, URZ ;  /* 0x0000018006067890 */ /* 0x000fe4000ff1e0ff */
[----:B------:R-:W-:Y:S02]  /*02f0*/  UIADD3.X UR13, UPT, UPT, URZ, UR7, URZ, UP1, !UPT ;  /* 0x00000007ff0d7290 */ /* 0x000fe40008ffe4ff */
[----:B------:R-:W-:-:S07]  /*0300*/  UIADD3.X UR7, UPT, UPT, URZ, UR7, URZ, UP0, !UPT ;  /* 0x00000007ff077290 */ /* 0x000fce00087fe4ff */
[----:B------:R3:W-:Y:S02]  /*0310*/  UTMACCTL.PF [UR12] ;  /* 0x000000000c0079b9 */ /* 0x0007e40008040000 */
[----:B------:R3:W-:Y:S02]  /*0320*/  UTMACCTL.PF [UR6] ;  /* 0x00000000060079b9 */ /* 0x0007e40008040000 */
[----:B---3--:R-:W-:Y:S01]  /*0330*/  NOP ;  /* 0x0000000000007918 */ /* 0x008fe20000000000 */
.L_x_5:
[----:B------:R-:W-:Y:S05]  /*0340*/  BSYNC.RECONVERGENT B0 ;  /* 0x0000000000007941 */ /* 0x000fea0003800200 */
.L_x_4:
[----:B------:R-:W-:Y:S04]  /*0350*/  BSSY.RECONVERGENT B0, `(.L_x_6) ;  /* 0x000000a000007945 */ /* 0x000fe80003800200 */
        /* <DEDUP_REMOVED lines=9> */
.L_x_7:
[----:B------:R-:W-:Y:S05]  /*03f0*/  BSYNC.RECONVERGENT B0 ;  /* 0x0000000000007941 */ /* 0x000fea0003800200 */
.L_x_6:
[----:B------:R-:W3:Y:S01]  /*0400*/  LDCU.64 UR6, c[0x0][0x888] ;  /* 0x00011100ff0677ac */ /* 0x000ee20008000a00 */
[----:B------:R-:W-:Y:S02]  /*0410*/  UISETP.EQ.U32.AND UP1, UPT, UR8, URZ, UPT ;  /* 0x000000ff0800728c */ /* 0x000fe4000bf22070 */
[----:B------:R-:W-:Y:S02]  /*0420*/  UPLOP3.LUT UP5, UPT, UPT, UPT, UPT, 0x40, 0x4 ;  /* 0x000000000004789c */ /* 0x000fe40003fae870 */
[----:B---3--:R-:W-:-:S04]  /*0430*/  UISETP.NE.U32.AND UP0, UPT, UR6, URZ, UPT ;  /* 0x000000ff0600728c */ /* 0x008fc8000bf05070 */
[----:B------:R-:W-:-:S04]  /*0440*/  UISETP.NE.AND.EX UP0, UPT, UR7, URZ, UPT, UP0 ;  /* 0x000000ff0700728c */ /* 0x000fc8000bf05300 */
[----:B------:R-:W-:-:S04]  /*0450*/  UISETP.EQ.OR.EX UP3, UPT, UR9, URZ, !UP0, UP1 ;  /* 0x000000ff0900728c */ /* 0x000fc8000c762710 */
[----:B------:R-:W-:-:S05]  /*0460*/  UP2UR UR48, UPR, URZ, 0x8 ;  /* 0x00000008ff307883 */ /* 0x000fca0008000000 */
[----:B------:R-:W-:Y:S07]  /*0470*/  BRA.U !UP3, `(.L_x_8) ;  /* 0x000000010b147547 */ /* 0x000fee000b800000 */
[----:B------:R-:W-:Y:S01]  /*0480*/  PLOP3.LUT P2, PT, PT, PT, UP2, 0x80, 0x8 ;  /* 0x000000000008781c */ /* 0x000fe20003f4f028 */
[----:B------:R-:W-:-:S12]  /*0490*/  UPLOP3.LUT UP5, UPT, UPT, UPT, UP0, 0x40, 0x4 ;  /* 0x000000000004789c */ /* 0x000fd80003fae800 */
[----:B-----5:R-:W-:-:S13]  /*04a0*/  @!P2 FSETP.EQ.AND P1, PT, R81, RZ, PT ;  /* 0x000000ff5100a20b */ /* 0x020fda0003f22000 */
[----:B------:R-:W-:Y:S01]  /*04b0*/  @!P2 VOTEU.ANY UP1, P1 ;  /* 0x0000000000ffa886 */ /* 0x000fe20000820100 */
[----:B------:R-:W-:-:S11]  /*04c0*/  @!UP2 UPLOP3.LUT UP5, UPT, UPT, UPT, UP1, 0x80, 0x8 ;  /* 0x000000000008a89c */ /* 0x000fd60003faf010 */
.L_x_8:
[----:B------:R-:W3:Y:S01]  /*04d0*/  SHFL.IDX PT, R0, R177, RZ, 0x1f ;  /* 0x00001fffb1007589 */ /* 0x000ee200000e0000 */
[----:B------:R-:W-:-:S04]  /*04e0*/  UISETP.NE.AND UP1, UPT, UR10, 0x2, UPT ;  /* 0x000000020a00788c */ /* 0x000fc8000bf25270 */
[----:B------:R-:W-:Y:S02]  /*04f0*/  UISETP.EQ.AND UP2, UPT, UR5, URZ, !UP1 ;  /* 0x000000ff0500728c */ /* 0x000fe4000cf42270 */
[----:B------:R-:W-:-:S04]  /*0500*/  USEL UR7, URZ, 0x1, UP1 ;  /* 0x00000001ff077887 */ /* 0x000fc80008800000 */
[----:B------:R-:W-:Y:S02]  /*0510*/  PLOP3.LUT P5, PT, P0, PT, UP2, 0x80, 0x8 ;  /* 0x000000000008781c */ /* 0x000fe400007af028 */
[----:B---3--:R-:W-:-:S13]  /*0520*/  ISETP.NE.AND P1, PT, R0, RZ, PT ;  /* 0x000000ff0000720c */ /* 0x008fda0003f25270 */
[----:B------:R-:W-:Y:S05]  /*0530*/  @P1 BRA `(.L_x_9) ;  /* 0x0000000000b01947 */ /* 0x000fea0003800000 */
[----:B------:R-:W-:Y:S01]  /*0540*/  ELECT P1, URZ, PT ;  /* 0x0000000000ff782f */ /* 0x000fe20003820000 */
[----:B------:R-:W-:-:S12]  /*0550*/  BSSY.RECONVERGENT B0, `(.L_x_9) ;  /* 0x000002a000007945 */ /* 0x000fd80003800200 */
[----:B------:R-:W-:Y:S05]  /*0560*/  @!P1 BRA `(.L_x_10) ;  /* 0x0000000000a09947 */ /* 0x000fea0003800000 */
[----:B------:R-:W-:Y:S01]  /*0570*/  UMOV UR8, 0x400 ;  /* 0x0000040000087882 */ /* 0x000fe20000000000 */
[----:B------:R-:W-:Y:S01]  /*0580*/  UMOV UR6, 0x1 ;  /* 0x0000000100067882 */ /* 0x000fe20000000000 */
[----:B------:R-:W-:Y:S02]  /*0590*/  ULEA UR8, UR37, UR8, 0x18 ;  /* 0x0000000825087291 */ /* 0x000fe4000f8ec0ff */
[----:B------:R-:W-:-:S04]  /*05a0*/  UIADD3 UR12, UPT, UPT, -UR6, 0x100000, URZ ;  /* 0x00100000060c7890 */ /* 0x000fc8000fffe1ff */
[----:B------:R-:W-:Y:S02]  /*05b0*/  USHF.L.U32 UR13, UR12, 0xb, URZ ;  /* 0x0000000b0c0d7899 */ /* 0x000fe400080006ff */
[----:B------:R-:W-:Y:S01]  /*05c0*/  USHF.L.U32 UR12, UR12, 0x1, URZ ;  /* 0x000000010c0c7899 */ /* 0x000fe200080006ff */
[----:B------:R-:W3:Y:S11]  /*05d0*/  FENCE.VIEW.ASYNC.S ;  /* 0x00000000000073c6 */ /* 0x000ef60000000000 */
[----:B---3--:R3:W4:Y:S01]  /*05e0*/  SYNCS.EXCH.64 URZ, [UR8], UR12 ;  /* 0x0000000c08ff75b2 */ /* 0x0087220008000100 */
[----:B------:R3:W1:Y:S01]  /*05f0*/  SYNCS.EXCH.64 URZ, [UR8+0x80], UR12 ;  /* 0x0000800c08ff75b2 */ /* 0x0006620008000100 */
        /* <DEDUP_REMOVED lines=29> */
[----:B------:R3:W1:Y:S02]  /*07d0*/  SYNCS.EXCH.64 URZ, [UR8+0xf8], UR12 ;  /* 0x0000f80c08ff75b2 */ /* 0x0006640008000100 */
[----:B---34-:R-:W-:Y:S01]  /*07e0*/  NOP ;  /* 0x0000000000007918 */ /* 0x018fe20000000000 */
.L_x_10:
[----:B------:R-:W-:Y:S05]  /*07f0*/  BSYNC.RECONVERGENT B0 ;  /* 0x0000000000007941 */ /* 0x000fea0003800200 */
.L_x_9:
[----:B------:R-:W3:Y:S01]  /*0800*/  SHFL.IDX PT, R0, R177, RZ, 0x1f ;  /* 0x00001fffb1007589 */ /* 0x000ee200000e0000 */
[----:B------:R-:W-:Y:S01]  /*0810*/  NOP ;  /* 0x0000000000007918 */ /* 0x000fe20000000000 */
[----:B---3--:R-:W-:-:S13]  /*0820*/  ISETP.NE.AND P1, PT, R0, 0x1, PT ;  /* 0x000000010000780c */ /* 0x008fda0003f25270 */
[----:B------:R-:W-:Y:S05]  /*0830*/  @P1 BRA `(.L_x_11) ;  /* 0x0000000000441947 */ /* 0x000fea0003800000 */
[----:B------:R-:W-:Y:S01]  /*0840*/  UMOV UR9, 0x400 ;  /* 0x0000040000097882 */ /* 0x000fe20000000000 */
[----:B------:R-:W-:Y:S01]  /*0850*/  UMOV UR8, 0x20 ;  /* 0x0000002000087882 */ /* 0x000fe20000000000 */
[----:B------:R-:W-:Y:S01]  /*0860*/  UMOV UR6, 0x80 ;  /* 0x0000008000067882 */ /* 0x000fe20000000000 */
[----:B------:R-:W-:Y:S02]  /*0870*/  ULEA UR9, UR37, UR9, 0x18 ;  /* 0x0000000925097291 */ /* 0x000fe4000f8ec0ff */
[----:B------:R-:W-:-:S04]  /*0880*/  UIADD3 UR12, UPT, UPT, -UR8, 0x100000, URZ ;  /* 0x00100000080c7890 */ /* 0x000fc8000fffe1ff */
[----:B------:R-:W-:Y:S02]  /*0890*/  USHF.L.U32 UR13, UR12, 0xb, URZ ;  /* 0x0000000b0c0d7899 */ /* 0x000fe400080006ff */
[----:B------:R-:W-:Y:S02]  /*08a0*/  USHF.L.U32 UR12, UR12, 0x1, URZ ;  /* 0x000000010c0c7899 */ /* 0x000fe400080006ff */
[----:B------:R-:W-:-:S04]  /*08b0*/  UIADD3 UR14, UPT, UPT, -UR6, 0x100000, URZ ;  /* 0x00100000060e7890 */ /* 0x000fc8000fffe1ff */
[----:B------:R-:W-:Y:S02]  /*08c0*/  USHF.L.U32 UR15, UR14, 0xb, URZ ;  /* 0x0000000b0e0f7899 */ /* 0x000fe400080006ff */
[----:B------:R-:W-:Y:S01]  /*08d0*/  USHF.L.U32 UR14, UR14, 0x1, URZ ;  /* 0x000000010e0e7899 */ /* 0x000fe200080006ff */
[----:B------:R-:W-:Y:S01]  /*08e0*/  ELECT P1, URZ, PT ;  /* 0x0000000000ff782f */ /* 0x000fe20003820000 */
[----:B------:R-:W3:Y:S02]  /*08f0*/  FENCE.VIEW.ASYNC.S ;  /* 0x00000000000073c6 */ /* 0x000ee40000000000 */
[----:B---3--:R3:W4:Y:S08]  /*0900*/  SYNCS.EXCH.64 URZ, [UR9+0x100], UR12 ;  /* 0x0001000c09ff75b2 */ /* 0x0087300008000100 */
[----:B------:R3:W1:Y:S01]  /*0910*/  SYNCS.EXCH.64 URZ, [UR9+0x110], UR14 ;  /* 0x0001100e09ff75b2 */ /* 0x0006620008000100 */
[----:B------:R3:W1:Y:S01]  /*0920*/  SYNCS.EXCH.64 URZ, [UR9+0x108], UR12 ;  /* 0x0001080c09ff75b2 */ /* 0x0006620008000100 */
[----:B------:R3:W1:Y:S01]  /*0930*/  SYNCS.EXCH.64 URZ, [UR9+0x118], UR14 ;  /* 0x0001180e09ff75b2 */ /* 0x0006620008000100 */
[----:B------:R-:W-:Y:S01]  /*0940*/  NOP ;  /* 0x0000000000007918 */ /* 0x000fe20000000000 */
.L_x_11:
[----:B------:R-:W2:Y:S01]  /*0950*/  SHFL.IDX PT, R0, R177, RZ, 0x1f ;  /* 0x00001fffb1007589 */ /* 0x000ea200000e0000 */
[----:B------:R-:W-:Y:S01]  /*0960*/  NOP ;  /* 0x0000000000007918 */ /* 0x000fe20000000000 */
[----:B--2---:R-:W-:-:S13]  /*0970*/  ISETP.NE.AND P1, PT, R0, 0x3, PT ;  /* 0x000000030000780c */ /* 0x004fda0003f25270 */
[----:B------:R-:W-:Y:S05]  /*0980*/  @P1 BRA `(.L_x_12) ;  /* 0x00000000002c1947 */ /* 0x000fea0003800000 */
[----:B------:R-:W-:Y:S01]  /*0990*/  UMOV UR8, 0x400 ;  /* 0x0000040000087882 */ /* 0x000fe20000000000 */
[----:B------:R-:W-:Y:S01]  /*09a0*/  UMOV UR6, 0x20 ;  /* 0x0000002000067882 */ /* 0x000fe20000000000 */
[----:B------:R-:W-:Y:S02]  /*09b0*/  ULEA UR8, UR37, UR8, 0x18 ;  /* 0x0000000825087291 */ /* 0x000fe4000f8ec0ff */
[----:B---3--:R-:W-:-:S04]  /*09c0*/  UIADD3 UR12, UPT, UPT, -UR6, 0x100000, URZ ;  /* 0x00100000060c7890 */ /* 0x008fc8000fffe1ff */
[----:B------:R-:W-:Y:S02]  /*09d0*/  USHF.L.U32 UR13, UR12, 0xb, URZ ;  /* 0x0000000b0c0d7899 */ /* 0x000fe400080006ff */
[----:B------:R-:W-:Y:S01]  /*09e0*/  USHF.L.U32 UR12, UR12, 0x1, URZ ;  /* 0x000000010c0c7899 */ /* 0x000fe200080006ff */
[----:B------:R-:W-:Y:S01]  /*09f0*/  ELECT P1, URZ, PT ;  /* 0x0000000000ff782f */ /* 0x000fe20003820000 */
[----:B------:R-:W2:Y:S10]  /*0a00*/  FENCE.VIEW.ASYNC.S ;  /* 0x00000000000073c6 */ /* 0x000eb40000000000 */
[----:B--2---:R2:W3:Y:S01]  /*0a10*/  SYNCS.EXCH.64 URZ, [UR8+0x120], UR12 ;  /* 0x0001200c08ff75b2 */ /* 0x0044e20008000100 */
[----:B------:R2:W1:Y:S01]  /*0a20*/  SYNCS.EXCH.64 URZ, [UR8+0x128], UR12 ;  /* 0x0001280c08ff75b2 */ /* 0x0004620008000100 */
[----:B------:R-:W-:Y:S01]  /*0a30*/  NOP ;  /* 0x0000000000007918 */ /* 0x000fe20000000000 */
.L_x_12:
[----:B------:R-:W4:Y:S01]  /*0a40*/  SHFL.IDX PT, R0, R177, RZ, 0x1f ;  /* 0x00001fffb1007589 */ /* 0x000f2200000e0000 */
[----:B------:R-:W-:Y:S01]  /*0a50*/  NOP ;  /* 0x0000000000007918 */ /* 0x000fe20000000000 */
[----:B----4-:R-:W-:-:S13]  /*0a60*/  ISETP.NE.AND P1, PT, R0, 0x4, PT ;  /* 0x000000040000780c */ /* 0x010fda0003f25270 */
[----:B------:R-:W-:Y:S05]  /*0a70*/  @P1 BRA `(.L_x_13) ;  /* 0x0000000000481947 */ /* 0x000fea0003800000 */
[----:B---3--:R-:W-:Y:S01]  /*0a80*/  UMOV UR9, 0x1a0 ;  /* 0x000001a000097882 */ /* 0x008fe20000000000 */
[----:B--2---:R-:W-:Y:S01]  /*0a90*/  UMOV UR8, 0x400 ;  /* 0x0000040000087882 */ /* 0x004fe20000000000 */
[----:B------:R-:W-:Y:S01]  /*0aa0*/  USEL UR9, UR9, 0x1e0, UP5 ;  /* 0x000001e009097887 */ /* 0x000fe2000a800000 */
        /* <DEDUP_REMOVED lines=9> */
[----:B------:R-:W2:Y:S02]  /*0b40*/  FENCE.VIEW.ASYNC.S ;  /* 0x00000000000073c6 */ /* 0x000ea40000000000 */
[----:B--2---:R4:W2:Y:S08]  /*0b50*/  SYNCS.EXCH.64 URZ, [UR8+0x130], UR12 ;  /* 0x0001300c08ff75b2 */ /* 0x0048b00008000100 */
[----:B------:R4:W3:Y:S01]  /*0b60*/  SYNCS.EXCH.64 URZ, [UR8+0x140], UR14 ;  /* 0x0001400e08ff75b2 */ /* 0x0008e20008000100 */
[----:B------:R4:W1:Y:S01]  /*0b70*/  SYNCS.EXCH.64 URZ, [UR8+0x138], UR12 ;  /* 0x0001380c08ff75b2 */ /* 0x0008620008000100 */
[----:B------:R4:W1:Y:S02]  /*0b80*/  SYNCS.EXCH.64 URZ, [UR8+0x148], UR14 ;  /* 0x0001480e08ff75b2 */ /* 0x0008640008000100 */
[----:B----4-:R-:W-:Y:S01]  /*0b90*/  NOP ;  /* 0x0000000000007918 */ /* 0x010fe20000000000 */
.L_x_13:
[----:B------:R-:W4:Y:S01]  /*0ba0*/  SHFL.IDX PT, R0, R177, RZ, 0x1f ;  /* 0x00001fffb1007589 */ /* 0x000f2200000e0000 */
[----:B------:R-:W-:Y:S01]  /*0bb0*/  NOP ;  /* 0x0000000000007918 */ /* 0x000fe20000000000 */
[----:B----4-:R-:W-:-:S13]  /*0bc0*/  ISETP.NE.AND P1, PT, R0, 0x5, PT ;  /* 0x000000050000780c */ /* 0x010fda0003f25270 */
[----:B------:R-:W-:Y:S05]  /*0bd0*/  @P1 BRA `(.L_x_14) ;  /* 0x0000000000541947 */ /* 0x000fea0003800000 */
[----:B---3--:R-:W-:Y:S01]  /*0be0*/  UMOV UR9, 0x400 ;  /* 0x0000040000097882 */ /* 0x008fe20000000000 */
[----:B--2---:R-:W-:Y:S01]  /*0bf0*/  UMOV UR8, 0x1 ;  /* 0x0000000100087882 */ /* 0x004fe20000000000 */
        /* <DEDUP_REMOVED lines=13> */
[----:B------:R4:W1:Y:S01]  /*0cd0*/  SYNCS.EXCH.64 URZ, [UR9+0x178], UR14 ;  /* 0x0001780e09ff75b2 */ /* 0x0008620008000100 */
[----:B------:R4:W1:Y:S01]  /*0ce0*/  SYNCS.EXCH.64 URZ, [UR9+0x160], UR12 ;  /* 0x0001600c09ff75b2 */ /* 0x0008620008000100 */
[----:B------:R4:W1:Y:S01]  /*0cf0*/  SYNCS.EXCH.64 URZ, [UR9+0x180], UR14 ;  /* 0x0001800e09ff75b2 */ /* 0x0008620008000100 */
[----:B------:R4:W1:Y:S01]  /*0d00*/  SYNCS.EXCH.64 URZ, [UR9+0x168], UR12 ;  /* 0x0001680c09ff75b2 */ /* 0x0008620008000100 */
[----:B------:R4:W1:Y:S02]  /*0d10*/  SYNCS.EXCH.64 URZ, [UR9+0x188], UR14 ;  /* 0x0001880e09ff75b2 */ /* 0x0008640008000100 */
[----:B----4-:R-:W-:Y:S01]  /*0d20*/  NOP ;  /* 0x0000000000007918 */ /* 0x010fe20000000000 */
.L_x_14:
[----:B------:R-:W4:Y:S01]  /*0d30*/  SHFL.IDX PT, R0, R177, RZ, 0x1f ;  /* 0x00001fffb1007589 */ /* 0x000f2200000e0000 */
[----:B------:R-:W-:Y:S01]  /*0d40*/  ISETP.NE.OR P0, PT, RZ, UR10, !P0 ;  /* 0x0000000aff007c0c */ /* 0x000fe2000c705670 */
[----:B------:R-:W-:Y:S01]  /*0d50*/  NOP ;  /* 0x0000000000007918 */ /* 0x000fe20000000000 */
[----:B----4-:R-:W-:-:S13]  /*0d60*/  ISETP.NE.AND P1, PT, R0, 0x3, PT ;  /* 0x000000030000780c */ /* 0x010fda0003f25270 */
[----:B------:R-:W-:Y:S05]  /*0d70*/  @P1 BRA `(.L_x_15) ;  /* 0x0000000000341947 */ /* 0x000fea0003800000 */
[----:B--2---:R-:W-:Y:S01]  /*0d80*/  UMOV UR8, 0x400 ;  /* 0x0000040000087882 */ /* 0x004fe20000000000 */
[----:B------:R-:W-:Y:S01]  /*0d90*/  UMOV UR6, 0x20 ;  /* 0x0000002000067882 */ /* 0x000fe20000000000 */
[----:B------:R-:W-:Y:S02]  /*0da0*/  ULEA UR8, UR37, UR8, 0x18 ;  /* 0x0000000825087291 */ /* 0x000fe4000f8ec0ff */
[----:B---3--:R-:W-:-:S04]  /*0db0*/  UIADD3 UR12, UPT, UPT, -UR6, 0x100000, URZ ;  /* 0x00100000060c7890 */ /* 0x008fc8000fffe1ff */
[----:B------:R-:W-:Y:S02]  /*0dc0*/  USHF.L.U32 UR13, UR12, 0xb, URZ ;  /* 0x0000000b0c0d7899 */ /* 0x000fe400080006ff */
[----:B------:R-:W-:Y:S01]  /*0dd0*/  USHF.L.U32 UR12, UR12, 0x1, URZ ;  /* 0x000000010c0c7899 */ /* 0x000fe200080006ff */
[----:B------:R-:W-:Y:S01]  /*0de0*/  ELECT P1, URZ, PT ;  /* 0x0000000000ff782f */ /* 0x000fe20003820000 */
[----:B------:R-:W2:Y:S10]  /*0df0*/  FENCE.VIEW.ASYNC.S ;  /* 0x00000000000073c6 */ /* 0x000eb40000000000 */
[----:B--2---:R4:W2:Y:S01]  /*0e00*/  SYNCS.EXCH.64 URZ, [UR8+0x190], UR12 ;  /* 0x0001900c08ff75b2 */ /* 0x0048a20008000100 */
[----:B------:R4:W3:Y:S01]  /*0e10*/  SYNCS.EXCH.64 URZ, [UR8+0x1a0], UR12 ;  /* 0x0001a00c08ff75b2 */ /* 0x0008e20008000100 */
[----:B------:R4:W1:Y:S01]  /*0e20*/  SYNCS.EXCH.64 URZ, [UR8+0x198], UR12 ;  /* 0x0001980c08ff75b2 */ /* 0x0008620008000100 */
[----:B------:R4:W1:Y:S02]  /*0e30*/  SYNCS.EXCH.64 URZ, [UR8+0x1a8], UR12 ;  /* 0x0001a80c08ff75b2 */ /* 0x0008640008000100 */
[----:B----4-:R-:W-:Y:S01]  /*0e40*/  NOP ;  /* 0x0000000000007918 */ /* 0x010fe20000000000 */
.L_x_15:
[----:B------:R-:W-:Y:S01]  /*0e50*/  VOTEU.ALL UP1, P0 ;  /* 0x0000000000ff7886 */ /* 0x000fe20000020000 */
[----:B--2---:R-:W2:Y:S01]  /*0e60*/  LDCU UR8, c[0x0][0x36c] ;  /* 0x00006d80ff0877ac */ /* 0x004ea20008000800 */
[----:B------:R-:W-:Y:S01]  /*0e70*/  NOP ;  /* 0x0000000000007918 */ /* 0x000fe20000000000 */
[----:B------:R-:W-:Y:S01]  /*0e80*/  LOP3.LUT R10, R193, 0x1f, RZ, 0xc0, !PT ;  /* 0x0000001fc10a7812 */ /* 0x000fe200078ec0ff */
[----:B---3--:R-:W-:Y:S01]  /*0e90*/  UMOV UR12, 0x20 ;  /* 0x00000020000c7882 */ /* 0x008fe20000000000 */
[----:B------:R-:W-:Y:S01]  /*0ea0*/  @!UP1 UMOV UR6, 0x400 ;  /* 0x0000040000069882 */ /* 0x000fe20000000000 */
[----:B------:R-:W-:-:S04]  /*0eb0*/  @!UP1 UIADD3 UR12, UPT, UPT, -UR12, 0x100000, URZ ;  /* 0x001000000c0c9890 */ /* 0x000fc8000fffe1ff */
[----:B------:R-:W-:Y:S02]  /*0ec0*/  @!UP1 USHF.L.U32 UR13, UR12, 0xb, URZ ;  /* 0x0000000b0c0d9899 */ /* 0x000fe400080006ff */
[----:B------:R-:W-:Y:S02]  /*0ed0*/  @!UP1 USHF.L.U32 UR12, UR12, 0x1, URZ ;  /* 0x000000010c0c9899 */ /* 0x000fe400080006ff */
[----:B------:R-:W-:Y:S01]  /*0ee0*/  @!UP1 ULEA UR6, UR37, UR6, 0x18 ;  /* 0x0000000625069291 */ /* 0x000fe2000f8ec0ff */
[----:B------:R-:W-:Y:S01]  /*0ef0*/  VOTEU.ALL UP1, P0 ;  /* 0x0000000000ff7886 */ /* 0x000fe20000020000 */
[----:B------:R-:W-:Y:S01]  /*0f00*/  UISETP.NE.AND UP4, UPT, UR10, URZ, UPT ;  /* 0x000000ff0a00728c */ /* 0x000fe2000bf85270 */
[----:B------:R-:W3:Y:S09]  /*0f10*/  FENCE.VIEW.ASYNC.S ;  /* 0x00000000000073c6 */ /* 0x000ef20000000000 */
[----:B---3--:R3:W4:Y:S01]  /*0f20*/  @!UP1 SYNCS.EXCH.64 URZ, [UR6+0x1b0], UR12 ;  /* 0x0001b00c06ff95b2 */ /* 0x0087220008000100 */
[----:B--2---:R-:W-:-:S09]  /*0f30*/  UISETP.EQ.U32.AND UP1, UPT, UR8, 0x1, UPT ;  /* 0x000000010800788c */ /* 0x004fd2000bf22070 */
[----:B------:R-:W-:Y:S05]  /*0f40*/  BRA.U !UP1, `(.L_x_16) ;  /* 0x0000000109087547 */ /* 0x000fea000b800000 */
[----:B-1--4-:R-:W-:Y:S01]  /*0f50*/  UCGABAR_ARV ;  /* 0x00000000000079c7 */ /* 0x012fe20008000000 */
[----:B------:R-:W-:Y:S05]  /*0f60*/  BRA `(.L_x_17) ;  /* 0x0000000000047947 */ /* 0x000fea0003800000 */
.L_x_16:
[----:B-1--4-:R-:W-:Y:S01]  /*0f70*/  NOP ;  /* 0x0000000000007918 */ /* 0x012fe20000000000 */
.L_x_17:
[----:B------:R-:W1:Y:S01]  /*0f80*/  S2R R20, SR_CTAID.Y ;  /* 0x0000000000147919 */ /* 0x000e620000002600 */
[----:B------:R-:W-:-:S05]  /*0f90*/  CS2R.32 R174, SR_CgaSize ;  /* 0x0000000000ae7805 */ /* 0x000fca0000008a00 */
[----:B------:R-:W-:-:S05]  /*0fa0*/  IMAD R174, R174, -0xa0, RZ ;  /* 0xffffff60aeae7824 */ /* 0x000fca00078e02ff */
[----:B---3--:R-:W-:-:S14]  /*0fb0*/  R2UR UR6, R174 ;  /* 0x00000000ae0672ca */ /* 0x008fdc00000e0000 */
[----:B------:R-:W2:Y:S01]  /*0fc0*/  LDCU UR6, c[0x0][UR6+0x2b4] ;  /* 0x00005680060677ac */ /* 0x000ea20008000800 */
[----:B------:R-:W-:-:S05]  /*0fd0*/  CS2R.32 R0, SR_CgaSize ;  /* 0x0000000000007805 */ /* 0x000fca0000008a00 */
[----:B------:R-:W-:-:S06]  /*0fe0*/  IMAD R0, R0, -0xa0, RZ ;  /* 0xffffff6000007824 */ /* 0x000fcc00078e02ff */
[----:B------:R-:W3:Y:S01]  /*0ff0*/  LDC R0, c[0x0][R0+0x2a4] ;  /* 0x0000a90000007b82 */ /* 0x000ee20000000800 */
[----:B------:R-:W-:Y:S01]  /*1000*/  PRMT R8, RZ, 0x7610, R8 ;  /* 0x00007610ff087816 */ /* 0x000fe20000000008 */
[----:B------:R-:W4:Y:S01]  /*1010*/  S2R R11, SR_CTAID.X ;  /* 0x00000000000b7919 */ /* 0x000f220000002500 */
[----:B------:R-:W-:-:S05]  /*1020*/  CS2R.32 R174, SR_CgaSize ;  /* 0x0000000000ae7805 */ /* 0x000fca0000008a00 */
[----:B------:R-:W-:-:S05]  /*1030*/  IMAD R174, R174, -0xa0, RZ ;  /* 0xffffff60aeae7824 */ /* 0x000fca00078e02ff */
[----:B------:R-:W-:-:S14]  /*1040*/  R2UR UR8, R174 ;  /* 0x00000000ae0872ca */ /* 0x000fdc00000e0000 */
[----:B------:R-:W3:Y:S01]  /*1050*/  LDCU UR8, c[0x0][UR8+0x2b0] ;  /* 0x00005600080877ac */ /* 0x000ee20008000800 */
[----:B------:R-:W-:Y:S01]  /*1060*/  UISETP.NE.AND UP2, UPT, UR10, 0x2, UPT ;  /* 0x000000020a00788c */ /* 0x000fe2000bf45270 */
[----:B------:R-:W2:Y:S01]  /*1070*/  LDC R9, c[0x0][0xb24] ;  /* 0x0002c900ff097b82 */ /* 0x000ea20000000800 */
[----:B------:R-:W-:-:S05]  /*1080*/  CS2R.32 R2, SR_CgaSize ;  /* 0x0000000000027805 */ /* 0x000fca0000008a00 */
[----:B------:R-:W-:-:S06]  /*1090*/  IMAD R2, R2, -0xa0, RZ ;  /* 0xffffff6002027824 */ /* 0x000fcc00078e02ff */
[----:B------:R-:W3:Y:S08]  /*10a0*/  LDC R2, c[0x0][R2+0x2a0] ;  /* 0x0000a80002027b82 */ /* 0x000ef00000000800 */
[----:B------:R-:W3:Y:S01]  /*10b0*/  LDC R72, c[0x0][0xb24] ;  /* 0x0002c900ff487b82 */ /* 0x000ee20000000800 */
[----:B-1----:R-:W-:-:S07]  /*10c0*/  I2FP.F32.U32 R3, R20 ;  /* 0x0000001400037245 */ /* 0x002fce0000201000 */
[----:B------:R-:W1:Y:S01]  /*10d0*/  S2UR UR36, SR_CTAID.Z ;  /* 0x00000000002479c3 */ /* 0x000e620000002700 */
[----:B--2---:R-:W-:Y:S01]  /*10e0*/  ISETP.GE.AND P0, PT, R9, 0x1, PT ;  /* 0x000000010900780c */ /* 0x004fe20003f06270 */
[----:B----4-:R-:W-:Y:S01]  /*10f0*/  IMAD.MOV.U32 R21, RZ, RZ, R11 ;  /* 0x000000ffff157224 */ /* 0x010fe200078e000b */
[----:B------:R-:W-:Y:S01]  /*1100*/  I2FP.F32.U32 R4, R11 ;  /* 0x0000000b00047245 */ /* 0x000fe20000201000 */
[----:B------:R-:W-:Y:S01]  /*1110*/  FMUL R3, R3, UR6 ;  /* 0x0000000603037c20 */ /* 0x000fe20008400000 */
[----:B------:R-:W2:Y:S03]  /*1120*/  LDCU UR6, c[0x0][0xb30] ;  /* 0x00016600ff0677ac */ /* 0x000ea60008000800 */
[----:B---3--:R-:W-:Y:S01]  /*1130*/  FMUL R4, R4, UR8 ;  /* 0x0000000804047c20 */ /* 0x008fe20008400000 */
[----:B------:R-:W3:Y:S08]  /*1140*/  F2I.U32.TRUNC.NTZ R147, R3 ;  /* 0x0000000300937305 */ /* 0x000ef0000020f000 */
[----:B------:R-:W4:Y:S01]  /*1150*/  F2I.U32.TRUNC.NTZ R174, R4 ;  /* 0x0000000400ae7305 */ /* 0x000f22000020f000 */
[----:B--2---:R-:W-:Y:S01]  /*1160*/  UISETP.NE.AND UP3, UPT, UR6, 0x1, UPT ;  /* 0x000000010600788c */ /* 0x004fe2000bf65270 */
[----:B---3--:R-:W-:-:S05]  /*1170*/  IADD3 R147, PT, PT, -R147, RZ, RZ ;  /* 0x000000ff93937210 */ /* 0x008fca0007ffe1ff */
[----:B------:R-:W-:Y:S01]  /*1180*/  IMAD R147, R0, R147, R20 ;  /* 0x0000009300937224 */ /* 0x000fe200078e0214 */
[----:B------:R-:W-:Y:S01]  /*1190*/  PRMT R0, RZ, 0x7610, R0 ;  /* 0x00007610ff007816 */ /* 0x000fe20000000000 */
[----:B----4-:R-:W-:-:S04]  /*11a0*/  IMAD.MOV R174, RZ, RZ, -R174 ;  /* 0x000000ffffae7224 */ /* 0x010fc800078e0aae */
[----:B------:R-:W-:Y:S01]  /*11b0*/  IMAD R174, R2, R174, R11 ;  /* 0x000000ae02ae7224 */ /* 0x000fe200078e020b */
[----:B-1----:R-:W-:Y:S06]  /*11c0*/  BRA.U UP4, `(.L_x_18) ;  /* 0x0000000104247547 */ /* 0x002fec000b800000 */
[----:B------:R-:W-:Y:S01]  /*11d0*/  ISETP.NE.AND P1, PT, R147, RZ, PT ;  /* 0x000000ff9300720c */ /* 0x000fe20003f25270 */
[----:B------:R-:W-:Y:S01]  /*11e0*/  IMAD.MOV.U32 R0, RZ, RZ, 0x3 ;  /* 0x00000003ff007424 */ /* 0x000fe200078e00ff */
[C---:B------:R-:W-:Y:S02]  /*11f0*/  LOP3.LUT R3, R174.reuse, 0xfffffffe, RZ, 0xc0, !PT ;  /* 0xfffffffeae037812 */ /* 0x040fe400078ec0ff */
[----:B------:R-:W-:Y:S02]  /*1200*/  ISETP.LT.U32.OR P1, PT, R174, 0x2, !P1 ;  /* 0x00000002ae00780c */ /* 0x000fe40004f21470 */
[----:B------:R-:W-:Y:S02]  /*1210*/  SHF.L.U32 R0, R0, R3, RZ ;  /* 0x0000000300007219 */ /* 0x000fe400000006ff */
[----:B------:R-:W-:Y:S02]  /*1220*/  SEL R5, RZ, 0x1, !P1 ;  /* 0x00000001ff057807 */ /* 0x000fe40004800000 */
[----:B------:R-:W-:-:S05]  /*1230*/  SEL R2, RZ, 0x2, !P1 ;  /* 0x00000002ff027807 */ /* 0x000fca0004800000 */
[----:B------:R-:W-:-:S05]  /*1240*/  IMAD.IADD R2, R5, 0x1, R2 ;  /* 0x0000000105027824 */ /* 0x000fca00078e0202 */
[----:B------:R-:W-:Y:S02]  /*1250*/  PRMT R8, R2, 0x7610, R8 ;  /* 0x0000761002087816 */ /* 0x000fe40000000008 */
.L_x_18:
[----:B------:R-:W-:Y:S05]  /*1260*/  @!P0 BRA `(.L_x_19) ;  /* 0x0000000000b88947 */ /* 0x000fea0003800000 */
[----:B------:R-:W1:Y:S01]  /*1270*/  LDC.64 R4, c[0x0][0xb18] ;  /* 0x0002c600ff047b82 */ /* 0x000e620000000a00 */
[----:B------:R-:W-:-:S07]  /*1280*/  ISETP.NE.AND P0, PT, R9, 0x1, PT ;  /* 0x000000010900780c */ /* 0x000fce0003f05270 */
[----:B------:R-:W2:Y:S08]  /*1290*/  LDC R14, c[0x0][0xb0c] ;  /* 0x0002c300ff0e7b82 */ /* 0x000eb00000000800 */
[----:B------:R-:W3:Y:S08]  /*12a0*/  LDC R13, c[0x0][0x370] ;  /* 0x0000dc00ff0d7b82 */ /* 0x000ef00000000800 */
[----:B------:R-:W4:Y:S01]  /*12b0*/  LDC R16, c[0x0][0x374] ;  /* 0x0000dd00ff107b82 */ /* 0x000f220000000800 */
[----:B-1----:R-:W-:-:S07]  /*12c0*/  ISETP.NE.AND P1, PT, R4, 0x1, PT ;  /* 0x000000010400780c */ /* 0x002fce0003f25270 */
[----:B------:R-:W3:Y:S01]  /*12d0*/  LDC.64 R6, c[0x0][0xb10] ;  /* 0x0002c400ff067b82 */ /* 0x000ee20000000a00 */
[----:B--2---:R-:W-:-:S07]  /*12e0*/  ISETP.NE.AND P2, PT, R14, 0x1, PT ;  /* 0x000000010e00780c */ /* 0x004fce0003f45270 */
[----:B------:R-:W1:Y:S08]  /*12f0*/  LDC R12, c[0x0][0xb20] ;  /* 0x0002c800ff0c7b82 */ /* 0x000e700000000800 */
[----:B------:R-:W2:Y:S01]  /*1300*/  LDC.64 R2, c[0x0][0xb28] ;  /* 0x0002ca00ff027b82 */ /* 0x000ea20000000a00 */
[----:B----4-:R-:W-:-:S04]  /*1310*/  IMAD.HI.U32 R15, R16, R5, RZ ;  /* 0x00000005100f7227 */ /* 0x010fc800078e00ff */
[----:B------:R-:W-:-:S04]  /*1320*/  IMAD.HI.U32 R5, R20, R5, RZ ;  /* 0x0000000514057227 */ /* 0x000fc800078e00ff */
[----:B---3--:R-:W-:-:S04]  /*1330*/  IMAD.HI.U32 R18, R13, R6, RZ ;  /* 0x000000060d127227 */ /* 0x008fc800078e00ff */
[C---:B------:R-:W-:Y:S01]  /*1340*/  IMAD.HI.U32 R22, R11.reuse, R6, RZ ;  /* 0x000000060b167227 */ /* 0x040fe200078e00ff */
[-C--:B------:R-:W-:Y:S02]  /*1350*/  @P2 SHF.R.U32.HI R13, RZ, R7.reuse, R18 ;  /* 0x00000007ff0d2219 */ /* 0x080fe40000011612 */
[-C--:B-1----:R-:W-:Y:S02]  /*1360*/  @P1 SHF.R.U32.HI R16, RZ, R12.reuse, R15 ;  /* 0x0000000cff101219 */ /* 0x082fe4000001160f */
[----:B------:R-:W-:Y:S02]  /*1370*/  SHF.R.U32.HI R5, RZ, R12, R5 ;  /* 0x0000000cff057219 */ /* 0x000fe40000011605 */
[----:B------:R-:W-:Y:S02]  /*1380*/  SHF.R.U32.HI R22, RZ, R7, R22 ;  /* 0x00000007ff167219 */ /* 0x000fe40000011616 */
[----:B------:R-:W-:Y:S01]  /*1390*/  SEL R5, R20, R5, !P1 ;  /* 0x0000000514057207 */ /* 0x000fe20004800000 */
[----:B--2---:R-:W-:Y:S01]  /*13a0*/  IMAD.HI.U32 R18, R16, R2, RZ ;  /* 0x0000000210127227 */ /* 0x004fe200078e00ff */
[----:B------:R-:W-:-:S02]  /*13b0*/  SEL R21, R11, R22, !P2 ;  /* 0x000000160b157207 */ /* 0x000fc40005000000 */
[----:B------:R-:W-:Y:S01]  /*13c0*/  IADD3 R7, PT, PT, -R5, RZ, RZ ;  /* 0x000000ff05077210 */ /* 0x000fe20007ffe1ff */
[----:B------:R-:W-:Y:S01]  /*13d0*/  IMAD.HI.U32 R6, R13, R2, RZ ;  /* 0x000000020d067227 */ /* 0x000fe200078e00ff */
[----:B------:R-:W-:-:S03]  /*13e0*/  @P0 SHF.R.U32.HI R16, RZ, R3, R18 ;  /* 0x00000003ff100219 */ /* 0x000fc60000011612 */
[----:B------:R-:W-:Y:S01]  /*13f0*/  IMAD R7, R4, R7, R20 ;  /* 0x0000000704077224 */ /* 0x000fe200078e0214 */
[----:B------:R-:W-:Y:S01]  /*1400*/  @P0 SHF.R.U32.HI R13, RZ, R3, R6 ;  /* 0x00000003ff0d0219 */ /* 0x000fe20000011606 */
[----:B------:R-:W-:-:S04]  /*1410*/  IMAD R16, R16, R9, RZ ;  /* 0x0000000910107224 */ /* 0x000fc800078e02ff */
[----:B------:R-:W-:Y:S01]  /*1420*/  IMAD R6, R13, R9, RZ ;  /* 0x000000090d067224 */ /* 0x000fe200078e02ff */
[----:B------:R-:W-:-:S04]  /*1430*/  ISETP.GE.AND P1, PT, R5, R16, PT ;  /* 0x000000100500720c */ /* 0x000fc80003f26270 */
[----:B------:R-:W-:Y:S01]  /*1440*/  ISETP.GE.OR P1, PT, R21, R6, P1 ;  /* 0x000000061500720c */ /* 0x000fe20000f26670 */
[----:B------:R-:W-:-:S05]  /*1450*/  IMAD.HI.U32 R6, R5, R2, RZ ;  /* 0x0000000205067227 */ /* 0x000fca00078e00ff */
[----:B------:R-:W-:-:S04]  /*1460*/  SHF.R.U32.HI R6, RZ, R3, R6 ;  /* 0x00000003ff067219 */ /* 0x000fc80000011606 */
[----:B------:R-:W-:-:S03]  /*1470*/  SEL R6, R5, R6, !P0 ;  /* 0x0000000605067207 */ /* 0x000fc60004000000 */
[----:B------:R-:W-:Y:S01]  /*1480*/  @!P1 IMAD.HI.U32 R12, R21, R2, RZ ;  /* 0x00000002150c9227 */ /* 0x000fe200078e00ff */
[----:B------:R-:W-:-:S04]  /*1490*/  IADD3 R2, PT, PT, -R6, RZ, RZ ;  /* 0x000000ff06027210 */ /* 0x000fc80007ffe1ff */
[----:B------:R-:W-:Y:S01]  /*14a0*/  @!P1 SHF.R.U32.HI R12, RZ, R3, R12 ;  /* 0x00000003ff0c9219 */ /* 0x000fe2000001160c */
[----:B------:R-:W-:-:S03]  /*14b0*/  IMAD R2, R9, R2, R5 ;  /* 0x0000000209027224 */ /* 0x000fc600078e0205 */
[----:B------:R-:W-:-:S05]  /*14c0*/  @!P1 SEL R3, R21, R12, !P0 ;  /* 0x0000000c15039207 */ /* 0x000fca0004000000 */
[--C-:B------:R-:W-:Y:S02]  /*14d0*/  @!P1 IMAD.IADD R6, R6, 0x1, -R3.reuse ;  /* 0x0000000106069824 */ /* 0x100fe400078e0a03 */
[----:B------:R-:W-:Y:S01]  /*14e0*/  @!P1 IMAD R3, R2, R13, R3 ;  /* 0x0000000d02039224 */ /* 0x000fe200078e0203 */
[----:B------:R-:W-:Y:S01]  /*14f0*/  IADD3 R2, PT, PT, -R21, RZ, RZ ;  /* 0x000000ff15027210 */ /* 0x000fe20007ffe1ff */
[----:B------:R-:W-:Y:S02]  /*1500*/  @!P1 IMAD R5, R6, R9, R21 ;  /* 0x0000000906059224 */ /* 0x000fe400078e0215 */
[----:B------:R-:W-:Y:S02]  /*1510*/  @!P1 IMAD.MOV.U32 R21, RZ, RZ, R3 ;  /* 0x000000ffff159224 */ /* 0x000fe400078e0003 */
[----:B------:R-:W-:Y:S02]  /*1520*/  IMAD R2, R14, R2, R11 ;  /* 0x000000020e027224 */ /* 0x000fe400078e020b */
[----:B------:R-:W-:-:S02]  /*1530*/  IMAD R20, R5, R4, R7 ;  /* 0x0000000405147224 */ /* 0x000fc400078e0207 */
[----:B------:R-:W-:Y:S02]  /*1540*/  IMAD R21, R21, R14, R2 ;  /* 0x0000000e15157224 */ /* 0x000fe400078e0202 */
.L_x_19:
[----:B------:R-:W-:Y:S05]  /*1550*/  BRA.U UP3, `(.L_x_20) ;  /* 0x0000000103407547 */ /* 0x000fea000b800000 */
[----:B------:R-:W1:Y:S08]  /*1560*/  LDC.64 R4, c[0x0][0xb10] ;  /* 0x0002c400ff047b82 */ /* 0x000e700000000a00 */
[----:B------:R-:W2:Y:S08]  /*1570*/  LDC.64 R2, c[0x0][0xb18] ;  /* 0x0002c600ff027b82 */ /* 0x000eb00000000a00 */
[----:B------:R-:W3:Y:S08]  /*1580*/  LDC R6, c[0x0][0xb20] ;  /* 0x0002c800ff067b82 */ /* 0x000ef00000000800 */
[----:B------:R-:W4:Y:S01]  /*1590*/  LDC R12, c[0x0][0xb0c] ;  /* 0x0002c300ff0c7b82 */ /* 0x000f220000000800 */
[----:B-1----:R-:W-:-:S05]  /*15a0*/  IMAD.HI.U32 R4, R21, R4, RZ ;  /* 0x0000000415047227 */ /* 0x002fca00078e00ff */
[----:B------:R-:W-:Y:S01]  /*15b0*/  SHF.R.U32.HI R4, RZ, R5, R4 ;  /* 0x00000005ff047219 */ /* 0x000fe20000011604 */
[----:B--2---:R-:W-:Y:S01]  /*15c0*/  IMAD.HI.U32 R3, R20, R3, RZ ;  /* 0x0000000314037227 */ /* 0x004fe200078e00ff */
[----:B------:R-:W-:-:S04]  /*15d0*/  ISETP.NE.AND P0, PT, R2, 0x1, PT ;  /* 0x000000010200780c */ /* 0x000fc80003f05270 */
[----:B---3--:R-:W-:-:S04]  /*15e0*/  SHF.R.U32.HI R3, RZ, R6, R3 ;  /* 0x00000006ff037219 */ /* 0x008fc80000011603 */
[----:B------:R-:W-:Y:S02]  /*15f0*/  SEL R3, R20, R3, !P0 ;  /* 0x0000000314037207 */ /* 0x000fe40004000000 */
[----:B----4-:R-:W-:-:S04]  /*1600*/  ISETP.NE.AND P1, PT, R12, 0x1, PT ;  /* 0x000000010c00780c */ /* 0x010fc80003f25270 */
[----:B------:R-:W-:-:S05]  /*1610*/  SEL R6, R21, R4, !P1 ;  /* 0x0000000415067207 */ /* 0x000fca0004800000 */
[----:B------:R-:W-:Y:S02]  /*1620*/  IMAD.IADD R4, R3, 0x1, -R6 ;  /* 0x0000000103047824 */ /* 0x000fe400078e0a06 */
[----:B------:R-:W-:Y:S02]  /*1630*/  IMAD.IADD R3, R6, 0x1, -R3 ;  /* 0x0000000106037824 */ /* 0x000fe400078e0a03 */
[----:B------:R-:W-:Y:S02]  /*1640*/  IMAD R21, R4, R12, R21 ;  /* 0x0000000c04157224 */ /* 0x000fe400078e0215 */
[----:B------:R-:W-:Y:S02]  /*1650*/  IMAD R20, R3, R2, R20 ;  /* 0x0000000203147224 */ /* 0x000fe400078e0214 */
.L_x_20:
[----:B------:R-:W-:Y:S05]  /*1660*/  BRA.U !UP1, `(.L_x_21) ;  /* 0x00000001090c7547 */ /* 0x000fea000b800000 */
[----:B------:R-:W-:Y:S01]  /*1670*/  UCGABAR_WAIT ;  /* 0x0000000000007dc7 */ /* 0x000fe20008000000 */
[----:B------:R-:W-:Y:S01]  /*1680*/  CCTL.IVALL ;  /* 0x00000000ff00798f */ /* 0x000fe20002000000 */
[----:B------:R-:W-:Y:S05]  /*1690*/  BRA `(.L_x_22) ;  /* 0x0000000000047947 */ /* 0x000fea0003800000 */
.L_x_21:
[----:B------:R-:W-:Y:S06]  /*16a0*/  BAR.SYNC.DEFER_BLOCKING 0x0 ;  /* 0x0000000000007b1d */ /* 0x000fec0000010000 */
.L_x_22:
[----:B------:R-:W-:Y:S05]  /*16b0*/  BRA.U UP2, `(.L_x_23) ;  /* 0x0000001902607547 */ /* 0x000fea000b800000 */
[----:B------:R-:W1:Y:S01]  /*16c0*/  LDCU UR15, c[0x0][0x38c] ;  /* 0x00007180ff0f77ac */ /* 0x000e620008000800 */
[----:B------:R-:W2:Y:S01]  /*16d0*/  LDC R9, c[0x0][0x370] ;  /* 0x0000dc00ff097b82 */ /* 0x000ea20000000800 */
[C---:B------:R-:W-:Y:S02]  /*16e0*/  IMAD.SHL.U32 R17, R11.reuse, 0x40, RZ ;  /* 0x000000400b117824 */ /* 0x040fe400078e00ff */
[----:B------:R-:W-:Y:S01]  /*16f0*/  HFMA2 R15, -RZ, RZ, 0, 5.9604644775390625e-08 ;  /* 0x00000001ff0f7431 */ /* 0x000fe200000001ff */
[----:B------:R-:W-:Y:S01]  /*1700*/  UISETP.NE.AND UP1, UPT, UR10, URZ, UPT ;  /* 0x000000ff0a00728c */ /* 0x000fe2000bf25270 */
[----:B------:R-:W-:Y:S01]  /*1710*/  ISETP.NE.AND P4, PT, R10, RZ, P5 ;  /* 0x000000ff0a00720c */ /* 0x000fe20002f85270 */
[----:B------:R-:W-:Y:S01]  /*1720*/  IMAD.SHL.U32 R16, R11, 0x80, RZ ;  /* 0x000000800b107824 */ /* 0x000fe200078e00ff */
[----:B------:R-:W-:Y:S01]  /*1730*/  CS2R R12, SRZ ;  /* 0x00000000000c7805 */ /* 0x000fe2000001ff00 */
[----:B------:R-:W-:Y:S01]  /*1740*/  IMAD.MOV.U32 R14, RZ, RZ, RZ ;  /* 0x000000ffff0e7224 */ /* 0x000fe200078e00ff */
[----:B------:R-:W3:Y:S01]  /*1750*/  LDC R0, c[0x0][0x374] ;  /* 0x0000dd00ff007b82 */ /* 0x000ee20000000800 */
[----:B------:R-:W-:Y:S01]  /*1760*/  MOV R10, 0x1 ;  /* 0x00000001000a7802 */ /* 0x000fe20000000f00 */
[----:B------:R-:W4:Y:S01]  /*1770*/  LDCU.64 UR24, c[0x0][0x348] ;  /* 0x00006900ff1877ac */ /* 0x000f220008000a00 */
[----:B------:R-:W-:Y:S01]  /*1780*/  LOP3.LUT R17, R17, 0x40, RZ, 0xc0, !PT ;  /* 0x0000004011117812 */ /* 0x000fe200078ec0ff */
[----:B------:R-:W-:Y:S01]  /*1790*/  USEL UR7, UR7, 0x2, UP1 ;  /* 0x0000000207077887 */ /* 0x000fe20008800000 */
[----:B------:R-:W-:Y:S01]  /*17a0*/  UMOV UR13, URZ ;  /* 0x000000ff000d7c82 */ /* 0x000fe20008000000 */
[----:B-1----:R-:W-:-:S04]  /*17b0*/  UIADD3 UR4, UPT, UPT, UR15, 0x3f, URZ ;  /* 0x0000003f0f047890 */ /* 0x002fc8000fffe0ff */
[----:B------:R-:W-:-:S04]  /*17c0*/  USHF.R.S32.HI UR22, URZ, 0x1f, UR4 ;  /* 0x0000001fff167899 */ /* 0x000fc80008011404 */
[----:B------:R-:W-:Y:S02]  /*17d0*/  ULEA.HI UR22, UR22, UR4, URZ, 0x6 ;  /* 0x0000000416167291 */ /* 0x000fe4000f8f30ff */
[----:B------:R-:W-:Y:S02]  /*17e0*/  UIADD3 UR4, UPT, UPT, UR15, -0x1, URZ ;  /* 0xffffffff0f047890 */ /* 0x000fe4000fffe0ff */
[----:B------:R-:W-:Y:S02]  /*17f0*/  USHF.R.S32.HI UR22, URZ, 0x6, UR22 ;  /* 0x00000006ff167899 */ /* 0x000fe40008011416 */
[----:B------:R-:W-:Y:S02]  /*1800*/  UISETP.GE.U32.AND UP2, UPT, UR4, -0x7f, UPT ;  /* 0xffffff810400788c */ /* 0x000fe4000bf46070 */
[----:B------:R-:W-:Y:S02]  /*1810*/  UISETP.LT.U32.AND UP0, UPT, UR22, 0x10, UPT ;  /* 0x000000101600788c */ /* 0x000fe4000bf01070 */
[----:B------:R-:W-:-:S02]  /*1820*/  UIADD3 UR15, UPT, UPT, UR15, 0x7e, URZ ;  /* 0x0000007e0f0f7890 */ /* 0x000fc4000fffe0ff */
[----:B------:R-:W-:-:S04]  /*1830*/  USEL UR21, UR22, 0x10, UP0 ;  /* 0x0000001016157887 */ /* 0x000fc80008000000 */
[----:B------:R-:W-:Y:S02]  /*1840*/  UIADD3 UR6, UPT, UPT, UR21, -0x1, URZ ;  /* 0xffffffff15067890 */ /* 0x000fe4000fffe0ff */
[----:B------:R-:W-:Y:S02]  /*1850*/  @UP2 UIADD3 UR6, UPT, UPT, UR21, URZ, URZ ;  /* 0x000000ff15062290 */ /* 0x000fe4000fffe0ff */
[----:B------:R-:W-:Y:S02]  /*1860*/  UIADD3 UR14, UPT, UPT, UR22, -UR21, URZ ;  /* 0x80000015160e7290 */ /* 0x000fe4000fffe0ff */
[----:B------:R-:W-:Y:S02]  /*1870*/  UIADD3 UR5, UPT, UPT, UR6, 0x1, URZ ;  /* 0x0000000106057890 */ /* 0x000fe4000fffe0ff */
[----:B--2-4-:R-:W-:-:S12]  /*1880*/  UIADD3 UR6, UPT, UPT, -UR6, URZ, URZ ;  /* 0x000000ff06067290 */ /* 0x014fd8000fffe1ff */
.L_x_43:
[----:B------:R-:W-:Y:S01]  /*1890*/  UISETP.NE.AND UP0, UPT, UR37, URZ, UPT ;  /* 0x000000ff2500728c */ /* 0x000fe2000bf05270 */
[----:B------:R-:W1:Y:S08]  /*18a0*/  S2UR UR37, SR_CgaCtaId ;  /* 0x00000000002579c3 */ /* 0x000e700000008800 */
[----:B------:R-:W-:Y:S05]  /*18b0*/  BRA.U UP0, `(.L_x_24) ;  /* 0x0000000100347547 */ /* 0x000fea000b800000 */
[----:B------:R-:W2:Y:S01]  /*18c0*/  S2R R2, SR_CgaCtaId ;  /* 0x0000000000027919 */ /* 0x000ea20000008800 */
[----:B------:R-:W-:-:S04]  /*18d0*/  MOV R3, 0x400 ;  /* 0x0000040000037802 */ /* 0x000fc80000000f00 */
[----:B--2---:R-:W-:Y:S02]  /*18e0*/  LEA R3, R2, R3, 0x18 ;  /* 0x0000000302037211 */ /* 0x004fe400078ec0ff */
[----:B------:R-:W-:-:S03]  /*18f0*/  SHF.L.U32 R2, R10, 0x1f, RZ ;  /* 0x0000001f0a027819 */ /* 0x000fc600000006ff */
[----:B------:R-:W-:-:S04]  /*1900*/  IMAD R3, R12, 0x8, R3 ;  /* 0x000000080c037824 */ /* 0x000fc800078e0203 */
[----:B------:R-:W2:Y:S02]  /*1910*/  SYNCS.PHASECHK.TRANS64.TRYWAIT P0, [R3+URZ+0x1a0], R2 ;  /* 0x0001a002030075a7 */ /* 0x000ea400080011ff */
[----:B--2---:R-:W-:Y:S05]  /*1920*/  @!P0 BRA `(.L_x_25) ;  /* 0x0000007800148947 */ /* 0x004fea0003800000 */
.L_x_138:
[----:B------:R-:W-:Y:S01]  /*1930*/  VIADD R12, R12, 0x1 ;  /* 0x000000010c0c7836 */ /* 0x000fe20000000000 */
[----:B------:R2:W-:Y:S04]  /*1940*/  SYNCS.ARRIVE.TRANS64.A1T0 RZ, [R3+URZ+0x190], RZ ;  /* 0x000190ff03ff79a7 */ /* 0x0005e800081000ff */
[----:B------:R-:W-:-:S04]  /*1950*/  ISETP.NE.AND P0, PT, R12, 0x2, PT ;  /* 0x000000020c00780c */ /* 0x000fc80003f05270 */
[----:B------:R-:W-:Y:S02]  /*1960*/  SEL R12, R12, RZ, P0 ;  /* 0x000000ff0c0c7207 */ /* 0x000fe40000000000 */
[----:B--2---:R-:W-:-:S04]  /*1970*/  SEL R3, RZ, 0x1, P0 ;  /* 0x00000001ff037807 */ /* 0x004fc80000000000 */
[----:B------:R-:W-:-:S07]  /*1980*/  LOP3.LUT R10, R10, R3, RZ, 0x3c, !PT ;  /* 0x000000030a0a7212 */ /* 0x000fce00078e3cff */
.L_x_24:
[----:B------:R-:W-:Y:S01]  /*1990*/  UMOV UR4, 0x400 ;  /* 0x0000040000047882 */ /* 0x000fe20000000000 */
[----:B------:R-:W-:Y:S01]  /*19a0*/  LEA.HI R3, R21, R21, RZ, 0x1 ;  /* 0x0000001515037211 */ /* 0x000fe200078f08ff */
[----:B-1----:R-:W-:Y:S01]  /*19b0*/  ULEA UR4, UR37, UR4, 0x18 ;  /* 0x0000000425047291 */ /* 0x002fe2000f8ec0ff */
[----:B------:R-:W-:Y:S01]  /*19c0*/  SHF.L.U32 R2, R15, 0x1f, RZ ;  /* 0x0000001f0f027819 */ /* 0x000fe200000006ff */
[----:B------:R-:W-:Y:S01]  /*19d0*/  UISETP.GE.U32.AND UP0, UPT, UR15, 0x7f, UPT ;  /* 0x0000007f0f00788c */ /* 0x000fe2000bf06070 */
[----:B------:R-:W-:Y:S01]  /*19e0*/  R2UR UR35, R16 ;  /* 0x00000000102372ca */ /* 0x000fe200000e0000 */
[----:B------:R-:W-:Y:S01]  /*19f0*/  ULEA UR8, UR13, UR4, 0x3 ;  /* 0x000000040d087291 */ /* 0x000fe2000f8e18ff */
[----:B------:R-:W-:Y:S01]  /*1a00*/  IMAD.SHL.U32 R3, R3, 0x80, RZ ;  /* 0x0000008003037824 */ /* 0x000fe200078e00ff */
[----:B------:R-:W-:Y:S01]  /*1a10*/  R2UR UR11, R17 ;  /* 0x00000000110b72ca */ /* 0x000fe200000e0000 */
[----:B------:R-:W-:-:S03]  /*1a20*/  UMOV UR23, URZ ;  /* 0x000000ff00177c82 */ /* 0x000fc60008000000 */
[----:B------:R-:W-:-:S03]  /*1a30*/  LOP3.LUT R3, R3, 0xffffff00, RZ, 0xc0, !PT ;  /* 0xffffff0003037812 */ /* 0x000fc600078ec0ff */
[----:B------:R1:W2:Y:S01]  /*1a40*/  SYNCS.PHASECHK.TRANS64.TRYWAIT P0, [UR8+0x80], R2 ;  /* 0x00008002ff0075a7 */ /* 0x0002a20008001108 */
[----:B------:R-:W-:Y:S02]  /*1a50*/  R2UR UR9, R3 ;  /* 0x00000000030972ca */ /* 0x000fe400000e0000 */
[----:B------:R-:W-:-:S11]  /*1a60*/  R2UR UR8, R20 ;  /* 0x00000000140872ca */ /* 0x000fd600000e0000 */
[----:B------:R-:W-:Y:S02]  /*1a70*/  ULOP3.LUT UR35, UR9, 0x80, UR35, 0xf8, !UPT ;  /* 0x0000008009237892 */ /* 0x000fe4000f8ef823 */
[----:B------:R-:W-:Y:S01]  /*1a80*/  ULEA UR11, UR8, UR11, 0x7 ;  /* 0x0000000b080b7291 */ /* 0x000fe2000f8e38ff */
[----:B------:R-:W-:Y:S11]  /*1a90*/  BRA.U !UP0, `(.L_x_26) ;  /* 0x0000000108c07547 */ /* 0x000ff6000b800000 */
[----:B------:R-:W-:Y:S01]  /*1aa0*/  UMOV UR16, UR6 ;  /* 0x0000000600107c82 */ /* 0x000fe20008000000 */
[----:B------:R-:W-:Y:S01]  /*1ab0*/  UMOV UR17, UR13 ;  /* 0x0000000d00117c82 */ /* 0x000fe20008000000 */
[----:B------:R-:W-:-:S05]  /*1ac0*/  UMOV UR34, URZ ;  /* 0x000000ff00227c82 */ /* 0x000fca0008000000 */
.L_x_32:
[----:B------:R-:W-:Y:S01]  /*1ad0*/  ULEA UR33, UR17, UR4, 0x3 ;  /* 0x0000000411217291 */ /* 0x000fe2000f8e18ff */
[----:B------:R-:W-:Y:S01]  /*1ae0*/  @P5 MOV R3, 0x6000 ;  /* 0x0000600000035802 */ /* 0x000fe20000000f00 */
[----:B-12-4-:R-:W-:Y:S10]  /*1af0*/  @P0 BRA `(.L_x_27) ;  /* 0x00000000000c0947 */ /* 0x016ff40003800000 */
[----:B------:R-:W-:-:S04]  /*1b00*/  SHF.L.U32 R5, R15, 0x1f, RZ ;  /* 0x0000001f0f057819 */ /* 0x000fc800000006ff */
[----:B------:R-:W2:Y:S02]  /*1b10*/  SYNCS.PHASECHK.TRANS64.TRYWAIT P0, [UR33+0x80], R5 ;  /* 0x00008005ff0075a7 */ /* 0x000ea40008001121 */
[----:B--2---:R-:W-:Y:S05]  /*1b20*/  @!P0 BRA `(.L_x_28) ;  /* 0x0000007400a88947 */ /* 0x004fea0003800000 */
.L_x_27:
[----:B------:R2:W-:Y:S01]  /*1b30*/  @P5 SYNCS.ARRIVE.TRANS64 RZ, [UR33], R3 ;  /* 0x00000003ffff59a7 */ /* 0x0005e20008000021 */
[----:B------:R-:W-:Y:S02]  /*1b40*/  ULOP3.LUT UR8, UR7, 0x2, URZ, 0xfc, !UPT ;  /* 0x0000000207087892 */ /* 0x000fe4000f8efcff */
[----:B------:R-:W-:Y:S02]  /*1b50*/  UIADD3 UR16, UPT, UPT, UR16, 0x1, URZ ;  /* 0x0000000110107890 */ /* 0x000fe4000fffe0ff */
[----:B------:R-:W-:Y:S02]  /*1b60*/  UISETP.NE.AND UP0, UPT, UR8, 0x2, UPT ;  /* 0x000000020800788c */ /* 0x000fe4000bf05270 */
[----:B------:R-:W-:-:S07]  /*1b70*/  UISETP.NE.AND UP2, UPT, UR16, 0x1, UPT ;  /* 0x000000011000788c */ /* 0x000fce000bf45270 */
[----:B------:R-:W-:Y:S05]  /*1b80*/  BRA.U UP0, `(.L_x_29) ;  /* 0x0000000100047547 */ /* 0x000fea000b800000 */
[----:B------:R-:W-:Y:S05]  /*1b90*/  BPT.TRAP 0x1 ;  /* 0x000000040000795c */ /* 0x000fea0000300000 */
.L_x_29:
[----:B------:R-:W-:Y:S04]  /*1ba0*/  BSSY.RECONVERGENT B0, `(.L_x_30) ;  /* 0x0000003000007945 */ /* 0x000fe80003800200 */
[----:B------:R-:W-:Y:S05]  /*1bb0*/  @!P4 BRA `(.L_x_31) ;  /* 0x000000000004c947 */ /* 0x000fea0003800000 */
[----:B------:R-:W-:Y:S05]  /*1bc0*/  BPT.TRAP 0x1 ;  /* 0x000000040000795c */ /* 0x000fea0000300000 */
.L_x_31:
[----:B------:R-:W-:Y:S05]  /*1bd0*/  BSYNC.RECONVERGENT B0 ;  /* 0x0000000000007941 */ /* 0x000fea0003800200 */
.L_x_30:
[----:B------:R-:W-:Y:S02]  /*1be0*/  UIADD3 UR13, UPT, UPT, UR17, 0x1, URZ ;  /* 0x00000001110d7890 */ /* 0x000fe4000fffe0ff */
[----:B------:R-:W-:Y:S02]  /*1bf0*/  ULEA UR32, UR17, UR4, 0xd ;  /* 0x0000000411207291 */ /* 0x000fe4000f8e68ff */
[----:B------:R-:W-:Y:S02]  /*1c00*/  UISETP.NE.AND UP0, UPT, UR13, 0x10, UPT ;  /* 0x000000100d00788c */ /* 0x000fe4000bf05270 */
[----:B------:R-:W-:Y:S02]  /*1c10*/  UIADD3 UR28, UP1, UPT, UR24, 0x80, URZ ;  /* 0x00000080181c7890 */ /* 0x000fe4000ff3e0ff */
[----:B------:R-:W-:Y:S02]  /*1c20*/  USEL UR9, URZ, 0x1, UP0 ;  /* 0x00000001ff097887 */ /* 0x000fe40008000000 */
[----:B------:R-:W-:-:S02]  /*1c30*/  USEL UR13, UR13, URZ, UP0 ;  /* 0x000000ff0d0d7287 */ /* 0x000fc40008000000 */
[----:B------:R-:W-:Y:S02]  /*1c40*/  UIADD3 UR26, UP0, UPT, UR24, 0x180, URZ ;  /* 0x00000180181a7890 */ /* 0x000fe4000ff1e0ff */
[----:B------:R-:W-:Y:S01]  /*1c50*/  ULEA UR8, UR13, UR4, 0x3 ;  /* 0x000000040d087291 */ /* 0x000fe2000f8e18ff */
[----:B------:R-:W-:Y:S01]  /*1c60*/  LOP3.LUT R15, R15, UR9, RZ, 0x3c, !PT ;  /* 0x000000090f0f7c12 */ /* 0x000fe2000f8e3cff */
[----:B------:R-:W-:Y:S02]  /*1c70*/  ULOP3.LUT UR33, UR33, 0xfefffff8, URZ, 0xc0, !UPT ;  /* 0xfefffff821217892 */ /* 0x000fe4000f8ec0ff */
[----:B------:R-:W-:Y:S01]  /*1c80*/  UIADD3.X UR29, UPT, UPT, URZ, UR25, URZ, UP1, !UPT ;  /* 0x00000019ff1d7290 */ /* 0x000fe20008ffe4ff */
[----:B-1----:R-:W-:Y:S01]  /*1c90*/  SHF.L.U32 R2, R15, 0x1f, RZ ;  /* 0x0000001f0f027819 */ /* 0x002fe200000006ff */
[----:B------:R-:W-:Y:S02]  /*1ca0*/  UIADD3 UR32, UPT, UPT, UR32, 0x8400, URZ ;  /* 0x0000840020207890 */ /* 0x000fe4000fffe0ff */
[----:B------:R-:W-:Y:S01]  /*1cb0*/  UIADD3.X UR27, UPT, UPT, URZ, UR25, URZ, UP0, !UPT ;  /* 0x00000019ff1b7290 */ /* 0x000fe200087fe4ff */
[----:B------:R4:W1:Y:S01]  /*1cc0*/  SYNCS.PHASECHK.TRANS64.TRYWAIT P0, [UR8+0x80], R2 ;  /* 0x00008002ff0075a7 */ /* 0x0008620008001108 */
[----:B------:R-:W-:Y:S01]  /*1cd0*/  ULEA UR8, UR17, UR4, 0xc ;  /* 0x0000000411087291 */ /* 0x000fe2000f8e60ff */
[----:B------:R-:W-:Y:S01]  /*1ce0*/  UMOV UR18, 0x0 ;  /* 0x0000000000127882 */ /* 0x000fe20000000000 */
[----:B------:R-:W-:-:S02]  /*1cf0*/  UMOV UR19, 0x10000000 ;  /* 0x1000000000137882 */ /* 0x000fc40000000000 */
[----:B------:R-:W-:Y:S01]  /*1d00*/  UIADD3 UR8, UPT, UPT, UR8, 0x28400, URZ ;  /* 0x0002840008087890 */ /* 0x000fe2000fffe0ff */
[----:B------:R2:W-:Y:S01]  /*1d10*/  UTMALDG.3D.2CTA [UR32], [UR28], desc[UR18] ;  /* 0x000012201c0075b4 */ /* 0x0005e20008211000 */
[----:B------:R-:W-:Y:S01]  /*1d20*/  UMOV UR10, UR34 ;  /* 0x00000022000a7c82 */ /* 0x000fe20008000000 */
[----:B------:R-:W-:Y:S01]  /*1d30*/  UMOV UR12, UR36 ;  /* 0x00000024000c7c82 */ /* 0x000fe20008000000 */
[----:B------:R-:W-:Y:S01]  /*1d40*/  UMOV UR9, UR33 ;  /* 0x0000002100097c82 */ /* 0x000fe20008000000 */
[----:B------:R-:W-:Y:S01]  /*1d50*/  UMOV UR23, UR5 ;  /* 0x0000000500177c82 */ /* 0x000fe20008000000 */
[----:B------:R-:W-:-:S03]  /*1d60*/  UMOV UR17, UR13 ;  /* 0x0000000d00117c82 */ /* 0x000fc60008000000 */
[----:B------:R4:W-:Y:S01]  /*1d70*/  UTMALDG.3D.2CTA [UR8], [UR26], desc[UR18] ;  /* 0x000012081a0075b4 */ /* 0x0009e20008211000 */
[----:B--2---:R-:W-:Y:S01]  /*1d80*/  UIADD3 UR34, UPT, UPT, UR34, 0x40, URZ ;  /* 0x0000004022227890 */ /* 0x004fe2000fffe0ff */
[----:B------:R-:W-:Y:S11]  /*1d90*/  BRA.U UP2, `(.L_x_32) ;  /* 0xfffffffd024c7547 */ /* 0x000ff6000b83ffff */
.L_x_26:
[----:B-12---:R-:W-:Y:S01]  /*1da0*/  PLOP3.LUT P0, PT, PT, PT, UP5, 0x80, 0x8 ;  /* 0x000000000008781c */ /* 0x006fe20003f0f058 */
[----:B----4-:R-:W-:Y:S01]  /*1db0*/  ULEA UR8, UR13, UR4, 0x3 ;  /* 0x000000040d087291 */ /* 0x010fe2000f8e18ff */
[----:B------:R-:W-:Y:S01]  /*1dc0*/  SHF.L.U32 R2, R15, 0x1f, RZ ;  /* 0x0000001f0f027819 */ /* 0x000fe200000006ff */
[----:B------:R-:W-:-:S10]  /*1dd0*/  UISETP.GT.AND UP0, UPT, UR22, UR21, UPT ;  /* 0x000000151600728c */ /* 0x000fd4000bf04270 */
[----:B------:R-:W-:Y:S01]  /*1de0*/  @!P0 SYNCS.ARRIVE.TRANS64.A1T0 RZ, [UR4+0x128], RZ ;  /* 0x000128ffffff89a7 */ /* 0x000fe20008100004 */
[----:B------:R1:W2:Y:S01]  /*1df0*/  SYNCS.PHASECHK.TRANS64.TRYWAIT P0, [UR8+0x80], R2 ;  /* 0x00008002ff0075a7 */ /* 0x0002a20008001108 */
[----:B------:R-:W-:Y:S05]  /*1e00*/  BRA.U !UP0, `(.L_x_33) ;  /* 0x0000000108c07547 */ /* 0x000fea000b800000 */
[----:B------:R-:W-:Y:S01]  /*1e10*/  UIADD3 UR26, UPT, UPT, UR14, UR23, URZ ;  /* 0x000000170e1a7290 */ /* 0x000fe2000fffe0ff */
[----:B------:R-:W-:-:S11]  /*1e20*/  UMOV UR27, UR13 ;  /* 0x0000000d001b7c82 */ /* 0x000fd60008000000 */
.L_x_39:
[----:B------:R-:W-:Y:S01]  /*1e30*/  ULEA UR17, UR27, UR4, 0x3 ;  /* 0x000000041b117291 */ /* 0x000fe2000f8e18ff */
[----:B--2---:R-:W-:Y:S01]  /*1e40*/  @P5 MOV R3, 0x6000 ;  /* 0x0000600000035802 */ /* 0x004fe20000000f00 */
[----:B-12---:R-:W-:Y:S10]  /*1e50*/  @P0 BRA `(.L_x_34) ;  /* 0x00000000000c0947 */ /* 0x006ff40003800000 */
[----:B------:R-:W-:-:S04]  /*1e60*/  SHF.L.U32 R5, R15, 0x1f, RZ ;  /* 0x0000001f0f057819 */ /* 0x000fc800000006ff */
[----:B------:R-:W2:Y:S02]  /*1e70*/  SYNCS.PHASECHK.TRANS64.TRYWAIT P0, [UR17+0x80], R5 ;  /* 0x00008005ff0075a7 */ /* 0x000ea40008001111 */
[----:B--2---:R-:W-:Y:S05]  /*1e80*/  @!P0 BRA `(.L_x_35) ;  /* 0x0000007000e88947 */ /* 0x004fea0003800000 */
.L_x_34:
[----:B------:R2:W-:Y:S01]  /*1e90*/  @P5 SYNCS.ARRIVE.TRANS64 RZ, [UR17], R3 ;  /* 0x00000003ffff59a7 */ /* 0x0005e20008000011 */
[----:B------:R-:W-:-:S04]  /*1ea0*/  ULOP3.LUT UR8, UR7, 0x2, URZ, 0xfc, !UPT ;  /* 0x0000000207087892 */ /* 0x000fc8000f8efcff */
[----:B------:R-:W-:-:S09]  /*1eb0*/  UISETP.NE.AND UP0, UPT, UR8, 0x2, UPT ;  /* 0x000000020800788c */ /* 0x000fd2000bf05270 */
[----:B------:R-:W-:Y:S05]  /*1ec0*/  BRA.U UP0, `(.L_x_36) ;  /* 0x0000000100047547 */ /* 0x000fea000b800000 */
[----:B------:R-:W-:Y:S05]  /*1ed0*/  BPT.TRAP 0x1 ;  /* 0x000000040000795c */ /* 0x000fea0000300000 */
.L_x_36:
[----:B------:R-:W-:Y:S04]  /*1ee0*/  BSSY.RECONVERGENT B0, `(.L_x_37) ;  /* 0x0000003000007945 */ /* 0x000fe80003800200 */
[----:B------:R-:W-:Y:S05]  /*1ef0*/  @!P4 BRA `(.L_x_38) ;  /* 0x000000000004c947 */ /* 0x000fea0003800000 */
[----:B------:R-:W-:Y:S05]  /*1f00*/  BPT.TRAP 0x1 ;  /* 0x000000040000795c */ /* 0x000fea0000300000 */
.L_x_38:
[----:B------:R-:W-:Y:S05]  /*1f10*/  BSYNC.RECONVERGENT B0 ;  /* 0x0000000000007941 */ /* 0x000fea0003800200 */
.L_x_37:
        /* <DEDUP_REMOVED lines=9> */
[----:B------:R-:W-:Y:S02]  /*1fb0*/  USHF.L.U32 UR18, UR23, 0x6, URZ ;  /* 0x0000000617127899 */ /* 0x000fe400080006ff */
[----:B------:R-:W-:Y:S01]  /*1fc0*/  ULOP3.LUT UR17, UR17, 0xfefffff8, URZ, 0xc0, !UPT ;  /* 0xfefffff811117892 */ /* 0x000fe2000f8ec0ff */
[----:B-1----:R-:W-:Y:S01]  /*1fd0*/  SHF.L.U32 R2, R15, 0x1f, RZ ;  /* 0x0000001f0f027819 */ /* 0x002fe200000006ff */
[----:B------:R-:W-:Y:S02]  /*1fe0*/  UIADD3 UR16, UPT, UPT, UR16, 0x8400, URZ ;  /* 0x0000840010107890 */ /* 0x000fe4000fffe0ff */
[----:B------:R-:W-:Y:S01]  /*1ff0*/  UIADD3.X UR33, UPT, UPT, URZ, UR25, URZ, UP1, !UPT ;  /* 0x00000019ff217290 */ /* 0x000fe20008ffe4ff */
[----:B------:R4:W1:Y:S01]  /*2000*/  SYNCS.PHASECHK.TRANS64.TRYWAIT P0, [UR8+0x80], R2 ;  /* 0x00008002ff0075a7 */ /* 0x0008620008001108 */
[----:B------:R-:W-:-:S02]  /*2010*/  ULEA UR8, UR27, UR4, 0xc ;  /* 0x000000041b087291 */ /* 0x000fc4000f8e60ff */
[----:B------:R-:W-:Y:S02]  /*2020*/  UIADD3.X UR31, UPT, UPT, URZ, UR25, URZ, UP0, !UPT ;  /* 0x00000019ff1f7290 */ /* 0x000fe400087fe4ff */
[----:B------:R-:W-:Y:S01]  /*2030*/  UIADD3 UR8, UPT, UPT, UR8, 0x28400, URZ ;  /* 0x0002840008087890 */ /* 0x000fe2000fffe0ff */
[----:B------:R-:W-:Y:S01]  /*2040*/  UMOV UR28, 0x0 ;  /* 0x00000000001c7882 */ /* 0x000fe20000000000 */
[----:B------:R-:W-:Y:S01]  /*2050*/  UMOV UR29, 0x10000000 ;  /* 0x10000000001d7882 */ /* 0x000fe20000000000 */
[----:B------:R-:W-:Y:S01]  /*2060*/  UMOV UR19, UR35 ;  /* 0x0000002300137c82 */ /* 0x000fe20008000000 */
[----:B------:R-:W-:Y:S01]  /*2070*/  UMOV UR20, UR36 ;  /* 0x0000002400147c82 */ /* 0x000fe20008000000 */
[----:B------:R-:W-:Y:S01]  /*2080*/  UMOV UR12, UR36 ;  /* 0x00000024000c7c82 */ /* 0x000fe20008000000 */
[----:B------:R-:W-:Y:S01]  /*2090*/  UMOV UR9, UR17 ;  /* 0x0000001100097c82 */ /* 0x000fe20008000000 */
[----:B------:R-:W-:Y:S01]  /*20a0*/  UMOV UR10, UR18 ;  /* 0x00000012000a7c82 */ /* 0x000fe20008000000 */
[----:B------:R4:W-:Y:S01]  /*20b0*/  UTMALDG.3D.2CTA [UR16], [UR32], desc[UR28] ;  /* 0x00001c10200075b4 */ /* 0x0009e20008211000 */
[----:B------:R-:W-:Y:S01]  /*20c0*/  UIADD3 UR23, UPT, UPT, UR23, 0x1, URZ ;  /* 0x0000000117177890 */ /* 0x000fe2000fffe0ff */
[----:B------:R-:W-:-:S03]  /*20d0*/  UMOV UR27, UR13 ;  /* 0x0000000d001b7c82 */ /* 0x000fc60008000000 */
[----:B------:R-:W-:Y:S01]  /*20e0*/  UISETP.NE.AND UP0, UPT, UR23, UR26, UPT ;  /* 0x0000001a1700728c */ /* 0x000fe2000bf05270 */
[----:B------:R4:W-:Y:S08]  /*20f0*/  UTMALDG.3D.2CTA [UR8], [UR30], desc[UR28] ;  /* 0x00001c081e0075b4 */ /* 0x0009f00008211000 */
[----:B----4-:R-:W-:Y:S05]  /*2100*/  BRA.U UP0, `(.L_x_39) ;  /* 0xfffffffd00487547 */ /* 0x010fea000b83ffff */
.L_x_33:
[C---:B-1----:R-:W-:Y:S01]  /*2110*/  LEA R2, R14.reuse, UR4, 0x3 ;  /* 0x000000040e027c11 */ /* 0x042fe2000f8e18ff */
[----:B------:R-:W-:Y:S01]  /*2120*/  NOP ;  /* 0x0000000000007918 */ /* 0x000fe20000000000 */
[----:B--2---:R-:W-:Y:S02]  /*2130*/  SHF.L.U32 R3, R13, 0x1f, RZ ;  /* 0x0000001f0d037819 */ /* 0x004fe400000006ff */
[----:B------:R-:W-:Y:S02]  /*2140*/  LEA R4, R14, UR4, 0x4 ;  /* 0x000000040e047c11 */ /* 0x000fe4000f8e20ff */
[----:B------:R-:W1:Y:S02]  /*2150*/  SYNCS.PHASECHK.TRANS64.TRYWAIT P0, [R2+URZ+0x130], R3 ;  /* 0x00013003020075a7 */ /* 0x000e6400080011ff */
[----:B-1----:R-:W-:Y:S05]  /*2160*/  @!P0 BRA `(.L_x_40) ;  /* 0x0000007000488947 */ /* 0x002fea0003800000 */
.L_x_141:
[----:B------:R-:W2:Y:S01]  /*2170*/  LDS.128 R4, [R4+0x1c0] ;  /* 0x0001c00004047984 */ /* 0x000ea20000000c00 */
[----:B------:R-:W-:Y:S01]  /*2180*/  ISETP.GE.AND P0, PT, R72, 0x1, PT ;  /* 0x000000014800780c */ /* 0x000fe20003f06270 */
[----:B-1----:R-:W-:Y:S01]  /*2190*/  VIADD R2, R2, 0x140 ;  /* 0x0000014002027836 */ /* 0x002fe20000000000 */
[----:B------:R-:W-:Y:S01]  /*21a0*/  @!PT LDS RZ, [RZ] ;  /* 0x00000000fffff984 */ /* 0x000fe20000000800 */
[----:B------:R-:W-:Y:S01]  /*21b0*/  @!PT LDS RZ, [RZ] ;  /* 0x00000000fffff984 */ /* 0x000fe20000000800 */
[----:B------:R-:W-:Y:S01]  /*21c0*/  @!PT LDS RZ, [RZ] ;  /* 0x00000000fffff984 */ /* 0x000fe20000000800 */
[----:B------:R-:W-:Y:S01]  /*21d0*/  @!PT LDS RZ, [RZ] ;  /* 0x00000000fffff984 */ /* 0x000fe20000000800 */
[----:B------:R1:W-:Y:S06]  /*21e0*/  MEMBAR.ALL.CTA ;  /* 0x0000000000007992 */ /* 0x0003ec0000008000 */
[----:B-1----:R-:W1:Y:S01]  /*21f0*/  FENCE.VIEW.ASYNC.S ;  /* 0x00000000000073c6 */ /* 0x002e620000000000 */
[----:B------:R-:W-:-:S04]  /*2200*/  PRMT R2, RZ, 0x654, R2 ;  /* 0x00000654ff027816 */ /* 0x000fc80000000002 */
[----:B-1----:R1:W-:Y:S01]  /*2210*/  SYNCS.ARRIVE.TRANS64.RED.A1T0 RZ, [R2+URZ], RZ ;  /* 0x000000ff02ff79a7 */ /* 0x0023e200081004ff */
[----:B--2---:R-:W-:-:S13]  /*2220*/  LOP3.LUT P2, RZ, R6, 0x1, RZ, 0xc0, !PT ;  /* 0x0000000106ff7812 */ /* 0x004fda000784c0ff */
[----:B------:R-:W-:Y:S01]  /*2230*/  @P2 SHF.R.U32.HI R3, RZ, 0x10, R5 ;  /* 0x00000010ff032819 */ /* 0x000fe20000011605 */
[----:B------:R-:W-:Y:S01]  /*2240*/  VOTEU.ANY UP0, P2 ;  /* 0x0000000000ff7886 */ /* 0x000fe20001000100 */
[----:B------:R-:W-:Y:S02]  /*2250*/  @P2 MOV R11, R4 ;  /* 0x00000004000b2202 */ /* 0x000fe40000000f00 */
[----:B------:R-:W-:Y:S02]  /*2260*/  @P2 R2UR.BROADCAST UR8, R3 ;  /* 0x00000000030822ca */ /* 0x000fe400008e0000 */
[----:B------:R-:W-:-:S11]  /*2270*/  @P2 LOP3.LUT R8, R5, 0xffff, RZ, 0xc0, !PT ;  /* 0x0000ffff05082812 */ /* 0x000fd600078ec0ff */
[----:B------:R-:W-:Y:S01]  /*2280*/  @UP0 UMOV UR36, UR8 ;  /* 0x0000000800240c82 */ /* 0x000fe20008000000 */
[----:B-1----:R-:W-:Y:S05]  /*2290*/  @!P0 BRA `(.L_x_41) ;  /* 0x0000000000b88947 */ /* 0x002fea0003800000 */
[----:B------:R-:W3:Y:S01]  /*22a0*/  LDC.64 R4, c[0x0][0xb18] ;  /* 0x0002c600ff047b82 */ /* 0x000ee20000000a00 */
[----:B------:R-:W-:-:S07]  /*22b0*/  ISETP.NE.AND P3, PT, R72, 0x1, PT ;  /* 0x000000014800780c */ /* 0x000fce0003f65270 */
[----:B------:R-:W1:Y:S08]  /*22c0*/  LDC.64 R6, c[0x0][0xb10] ;  /* 0x0002c400ff067b82 */ /* 0x000e700000000a00 */
[----:B------:R-:W2:Y:S08]  /*22d0*/  LDC R18, c[0x0][0xb20] ;  /* 0x0002c800ff127b82 */ /* 0x000eb00000000800 */
[----:B------:R-:W4:Y:S01]  /*22e0*/  LDC R20, c[0x0][0xb0c] ;  /* 0x0002c300ff147b82 */ /* 0x000f220000000800 */
[----:B---3--:R-:W-:Y:S01]  /*22f0*/  IMAD.HI.U32 R19, R0, R5, RZ ;  /* 0x0000000500137227 */ /* 0x008fe200078e00ff */
[----:B------:R-:W-:-:S03]  /*2300*/  ISETP.NE.AND P0, PT, R4, 0x1, PT ;  /* 0x000000010400780c */ /* 0x000fc60003f05270 */
[----:B------:R-:W-:-:S03]  /*2310*/  IMAD.HI.U32 R5, R8, R5, RZ ;  /* 0x0000000508057227 */ /* 0x000fc600078e00ff */
[----:B------:R-:W3:Y:S01]  /*2320*/  LDC.64 R2, c[0x0][0xb28] ;  /* 0x0002ca00ff027b82 */ /* 0x000ee20000000a00 */
[----:B-1----:R-:W-:-:S04]  /*2330*/  IMAD.HI.U32 R22, R9, R6, RZ ;  /* 0x0000000609167227 */ /* 0x002fc800078e00ff */
[----:B------:R-:W-:Y:S01]  /*2340*/  IMAD.HI.U32 R24, R11, R6, RZ ;  /* 0x000000060b187227 */ /* 0x000fe200078e00ff */
[----:B------:R-:W-:Y:S02]  /*2350*/  SHF.R.U32.HI R22, RZ, R7, R22 ;  /* 0x00000007ff167219 */ /* 0x000fe40000011616 */
[-C--:B--2---:R-:W-:Y:S02]  /*2360*/  SHF.R.U32.HI R19, RZ, R18.reuse, R19 ;  /* 0x00000012ff137219 */ /* 0x084fe40000011613 */
[----:B------:R-:W-:Y:S02]  /*2370*/  SHF.R.U32.HI R5, RZ, R18, R5 ;  /* 0x00000012ff057219 */ /* 0x000fe40000011605 */
[----:B------:R-:W-:Y:S02]  /*2380*/  SEL R19, R0, R19, !P0 ;  /* 0x0000001300137207 */ /* 0x000fe40004000000 */
[----:B------:R-:W-:Y:S02]  /*2390*/  SHF.R.U32.HI R24, RZ, R7, R24 ;  /* 0x00000007ff187219 */ /* 0x000fe40000011618 */
[----:B----4-:R-:W-:-:S02]  /*23a0*/  ISETP.NE.AND P1, PT, R20, 0x1, PT ;  /* 0x000000011400780c */ /* 0x010fc40003f25270 */
[----:B------:R-:W-:Y:S02]  /*23b0*/  SEL R5, R8, R5, !P0 ;  /* 0x0000000508057207 */ /* 0x000fe40004000000 */
[----:B------:R-:W-:Y:S02]  /*23c0*/  SEL R21, R9, R22, !P1 ;  /* 0x0000001609157207 */ /* 0x000fe40004800000 */
[----:B------:R-:W-:Y:S01]  /*23d0*/  SEL R7, R11, R24, !P1 ;  /* 0x000000180b077207 */ /* 0x000fe20004800000 */
[----:B---3--:R-:W-:-:S04]  /*23e0*/  IMAD.HI.U32 R22, R19, R2, RZ ;  /* 0x0000000213167227 */ /* 0x008fc800078e00ff */
[----:B------:R-:W-:Y:S01]  /*23f0*/  IMAD.HI.U32 R6, R21, R2, RZ ;  /* 0x0000000215067227 */ /* 0x000fe200078e00ff */
[----:B------:R-:W-:-:S04]  /*2400*/  @P3 SHF.R.U32.HI R19, RZ, R3, R22 ;  /* 0x00000003ff133219 */ /* 0x000fc80000011616 */
[----:B------:R-:W-:Y:S01]  /*2410*/  @P3 SHF.R.U32.HI R21, RZ, R3, R6 ;  /* 0x00000003ff153219 */ /* 0x000fe20000011606 */
[----:B------:R-:W-:-:S04]  /*2420*/  IMAD R19, R72, R19, RZ ;  /* 0x0000001348137224 */ /* 0x000fc800078e02ff */
[----:B------:R-:W-:Y:S01]  /*2430*/  IMAD R6, R72, R21, RZ ;  /* 0x0000001548067224 */ /* 0x000fe200078e02ff */
[C---:B------:R-:W-:Y:S02]  /*2440*/  ISETP.GE.AND P0, PT, R5.reuse, R19, PT ;  /* 0x000000130500720c */ /* 0x040fe40003f06270 */
[----:B------:R-:W-:Y:S02]  /*2450*/  IADD3 R19, PT, PT, -R5, RZ, RZ ;  /* 0x000000ff05137210 */ /* 0x000fe40007ffe1ff */
[----:B------:R-:W-:Y:S01]  /*2460*/  ISETP.GE.OR P0, PT, R7, R6, P0 ;  /* 0x000000060700720c */ /* 0x000fe20000706670 */
[----:B------:R-:W-:-:S04]  /*2470*/  IMAD.HI.U32 R6, R5, R2, RZ ;  /* 0x0000000205067227 */ /* 0x000fc800078e00ff */
[----:B------:R-:W-:Y:S01]  /*2480*/  IMAD R8, R4, R19, R8 ;  /* 0x0000001304087224 */ /* 0x000fe200078e0208 */
[----:B------:R-:W-:-:S04]  /*2490*/  SHF.R.U32.HI R6, RZ, R3, R6 ;  /* 0x00000003ff067219 */ /* 0x000fc80000011606 */
[----:B------:R-:W-:-:S03]  /*24a0*/  SEL R6, R5, R6, !P3 ;  /* 0x0000000605067207 */ /* 0x000fc60005800000 */
[----:B------:R-:W-:-:S04]  /*24b0*/  @!P0 IMAD.HI.U32 R18, R7, R2, RZ ;  /* 0x0000000207128227 */ /* 0x000fc800078e00ff */
[----:B------:R-:W-:Y:S01]  /*24c0*/  IMAD.MOV R2, RZ, RZ, -R6 ;  /* 0x000000ffff027224 */ /* 0x000fe200078e0a06 */
[----:B------:R-:W-:-:S03]  /*24d0*/  @!P0 SHF.R.U32.HI R18, RZ, R3, R18 ;  /* 0x00000003ff128219 */ /* 0x000fc60000011612 */
[----:B------:R-:W-:Y:S01]  /*24e0*/  IMAD R2, R72, R2, R5 ;  /* 0x0000000248027224 */ /* 0x000fe200078e0205 */
        /* <DEDUP_REMOVED lines=9> */
.L_x_41:
[----:B------:R-:W1:Y:S02]  /*2580*/  LDCU UR8, c[0x0][0xb30] ;  /* 0x00016600ff0877ac */ /* 0x000e640008000800 */
[----:B-1----:R-:W-:-:S09]  /*2590*/  UISETP.NE.AND UP0, UPT, UR8, 0x1, UPT ;  /* 0x000000010800788c */ /* 0x002fd2000bf05270 */
[----:B------:R-:W-:Y:S05]  /*25a0*/  BRA.U UP0, `(.L_x_42) ;  /* 0x0000000100407547 */ /* 0x000fea000b800000 */
[----:B------:R-:W1:Y:S08]  /*25b0*/  LDC.64 R4, c[0x0][0xb10] ;  /* 0x0002c400ff047b82 */ /* 0x000e700000000a00 */
[----:B------:R-:W2:Y:S08]  /*25c0*/  LDC.64 R2, c[0x0][0xb18] ;  /* 0x0002c600ff027b82 */ /* 0x000eb00000000a00 */
[----:B------:R-:W4:Y:S08]  /*25d0*/  LDC R6, c[0x0][0xb20] ;  /* 0x0002c800ff067b82 */ /* 0x000f300000000800 */
[----:B------:R-:W3:Y:S01]  /*25e0*/  LDC R18, c[0x0][0xb0c] ;  /* 0x0002c300ff127b82 */ /* 0x000ee20000000800 */
[----:B-1----:R-:W-:-:S05]  /*25f0*/  IMAD.HI.U32 R4, R11, R4, RZ ;  /* 0x000000040b047227 */ /* 0x002fca00078e00ff */
[----:B------:R-:W-:Y:S01]  /*2600*/  SHF.R.U32.HI R4, RZ, R5, R4 ;  /* 0x00000005ff047219 */ /* 0x000fe20000011604 */
[----:B--2---:R-:W-:Y:S01]  /*2610*/  IMAD.HI.U32 R3, R8, R3, RZ ;  /* 0x0000000308037227 */ /* 0x004fe200078e00ff */
[----:B------:R-:W-:-:S04]  /*2620*/  ISETP.NE.AND P0, PT, R2, 0x1, PT ;  /* 0x000000010200780c */ /* 0x000fc80003f05270 */
[----:B----4-:R-:W-:-:S04]  /*2630*/  SHF.R.U32.HI R3, RZ, R6, R3 ;  /* 0x00000006ff037219 */ /* 0x010fc80000011603 */
[----:B------:R-:W-:Y:S02]  /*2640*/  SEL R3, R8, R3, !P0 ;  /* 0x0000000308037207 */ /* 0x000fe40004000000 */
[----:B---3--:R-:W-:-:S04]  /*2650*/  ISETP.NE.AND P1, PT, R18, 0x1, PT ;  /* 0x000000011200780c */ /* 0x008fc80003f25270 */
[----:B------:R-:W-:-:S05]  /*2660*/  SEL R4, R11, R4, !P1 ;  /* 0x000000040b047207 */ /* 0x000fca0004800000 */
[----:B------:R-:W-:Y:S02]  /*2670*/  IMAD.IADD R5, R3, 0x1, -R4 ;  /* 0x0000000103057824 */ /* 0x000fe400078e0a04 */
[----:B------:R-:W-:Y:S02]  /*2680*/  IMAD.IADD R3, R4, 0x1, -R3 ;  /* 0x0000000104037824 */ /* 0x000fe400078e0a03 */
[----:B------:R-:W-:Y:S02]  /*2690*/  IMAD R11, R5, R18, R11 ;  /* 0x00000012050b7224 */ /* 0x000fe400078e020b */
[----:B------:R-:W-:-:S07]  /*26a0*/  IMAD R8, R3, R2, R8 ;  /* 0x0000000203087224 */ /* 0x000fce00078e0208 */
.L_x_42:
[----:B------:R-:W-:Y:S01]  /*26b0*/  VIADD R14, R14, 0x1 ;  /* 0x000000010e0e7836 */ /* 0x000fe20000000000 */
[----:B------:R-:W-:Y:S01]  /*26c0*/  UPLOP3.LUT UP5, UPT, UPT, UPT, UPT, 0x80, 0x8 ;  /* 0x000000000008789c */ /* 0x000fe20003faf070 */
[----:B------:R-:W-:Y:S02]  /*26d0*/  IMAD.IADD R21, R11, 0x1, R174 ;  /* 0x000000010b157824 */ /* 0x000fe400078e02ae */
[----:B------:R-:W-:Y:S01]  /*26e0*/  IMAD.IADD R20, R8, 0x1, R147 ;  /* 0x0000000108147824 */ /* 0x000fe200078e0293 */
[----:B------:R-:W-:-:S04]  /*26f0*/  ISETP.NE.AND P0, PT, R14, 0x2, PT ;  /* 0x000000020e00780c */ /* 0x000fc80003f05270 */
[----:B------:R-:W-:Y:S02]  /*2700*/  SEL R2, RZ, 0x1, P0 ;  /* 0x00000001ff027807 */ /* 0x000fe40000000000 */
[----:B------:R-:W-:Y:S02]  /*2710*/  SEL R14, R14, RZ, P0 ;  /* 0x000000ff0e0e7207 */ /* 0x000fe40000000000 */
[----:B------:R-:W-:Y:S01]  /*2720*/  LOP3.LUT R13, R13, R2, RZ, 0x3c, !PT ;  /* 0x000000020d0d7212 */ /* 0x000fe200078e3cff */
[----:B------:R-:W-:Y:S06]  /*2730*/  @P2 BRA `(.L_x_43) ;  /* 0xfffffff000542947 */ /* 0x000fec000383ffff */
[----:B------:R-:W-:Y:S01]  /*2740*/  UIADD3 UR4, UPT, UPT, UR4, 0x80, URZ ;  /* 0x0000008004047890 */ /* 0x000fe2000fffe0ff */
[----:B------:R-:W-:-:S03]  /*2750*/  SHF.L.U32 R3, R15, 0x1f, RZ ;  /* 0x0000001f0f037819 */ /* 0x000fc600000006ff */
[----:B------:R-:W-:-:S09]  /*2760*/  ULEA UR5, UR13, UR4, 0x3 ;  /* 0x000000040d057291 */ /* 0x000fd2000f8e18ff */
[----:B------:R-:W1:Y:S02]  /*2770*/  SYNCS.PHASECHK.TRANS64.TRYWAIT P0, [UR5], R3 ;  /* 0x00000003ff0075a7 */ /* 0x000e640008001105 */
[----:B-1----:R-:W-:Y:S05]  /*2780*/  @!P0 BRA `(.L_x_44) ;  /* 0x0000006800d48947 */ /* 0x002fea0003800000 */
.L_x_143:
[----:B------:R-:W-:-:S04]  /*2790*/  UIADD3 UR6, UPT, UPT, UR13, 0x1, URZ ;  /* 0x000000010d067890 */ /* 0x000fc8000fffe0ff */
[----:B------:R-:W-:-:S04]  /*27a0*/  UISETP.NE.AND UP0, UPT, UR6, 0x10, UPT ;  /* 0x000000100600788c */ /* 0x000fc8000bf05270 */
[----:B------:R-:W-:Y:S02]  /*27b0*/  USEL UR7, URZ, 0x1, UP0 ;  /* 0x00000001ff077887 */ /* 0x000fe40008000000 */
[----:B------:R-:W-:-:S04]  /*27c0*/  USEL UR6, UR6, URZ, UP0 ;  /* 0x000000ff06067287 */ /* 0x000fc80008000000 */
[----:B------:R-:W-:Y:S01]  /*27d0*/  ULEA UR5, UR6, UR4, 0x3 ;  /* 0x0000000406057291 */ /* 0x000fe2000f8e18ff */
[----:B------:R-:W-:-:S04]  /*27e0*/  LOP3.LUT R2, R15, UR7, RZ, 0x3c, !PT ;  /* 0x000000070f027c12 */ /* 0x000fc8000f8e3cff */
[----:B-1----:R-:W-:-:S04]  /*27f0*/  SHF.L.U32 R3, R2, 0x1f, RZ ;  /* 0x0000001f02037819 */ /* 0x002fc800000006ff */
[----:B------:R-:W1:Y:S02]  /*2800*/  SYNCS.PHASECHK.TRANS64.TRYWAIT P0, [UR5], R3 ;  /* 0x00000003ff0075a7 */ /* 0x000e640008001105 */
[----:B-1----:R-:W-:Y:S05]  /*2810*/  @!P0 BRA `(.L_x_45) ;  /* 0x0000006800c88947 */ /* 0x002fea0003800000 */
.L_x_145:
        /* <DEDUP_REMOVED lines=9> */
.L_x_147:
        /* <DEDUP_REMOVED lines=9> */
.L_x_149:
        /* <DEDUP_REMOVED lines=9> */
.L_x_151:
        /* <DEDUP_REMOVED lines=9> */
.L_x_153:
        /* <DEDUP_REMOVED lines=9> */
.L_x_155:
        /* <DEDUP_REMOVED lines=9> */
.L_x_157:
        /* <DEDUP_REMOVED lines=9> */
.L_x_159:
        /* <DEDUP_REMOVED lines=9> */
.L_x_161:
        /* <DEDUP_REMOVED lines=9> */
.L_x_163:
        /* <DEDUP_REMOVED lines=9> */
.L_x_165:
        /* <DEDUP_REMOVED lines=9> */
.L_x_167:
        /* <DEDUP_REMOVED lines=9> */
.L_x_169:
        /* <DEDUP_REMOVED lines=9> */
.L_x_171:
[----:B------:R-:W-:-:S04]  /*2f70*/  UIADD3 UR6, UPT, UPT, UR6, 0x1, URZ ;  /* 0x0000000106067890 */ /* 0x000fc8000fffe0ff */
[----:B------:R-:W-:-:S04]  /*2f80*/  UISETP.NE.AND UP0, UPT, UR6, 0x10, UPT ;  /* 0x000000100600788c */ /* 0x000fc8000bf05270 */
[----:B------:R-:W-:Y:S02]  /*2f90*/  USEL UR5, URZ, 0x1, UP0 ;  /* 0x00000001ff057887 */ /* 0x000fe40008000000 */
[----:B------:R-:W-:-:S04]  /*2fa0*/  USEL UR6, UR6, URZ, UP0 ;  /* 0x000000ff06067287 */ /* 0x000fc80008000000 */
[----:B------:R-:W-:Y:S01]  /*2fb0*/  ULEA UR6, UR6, UR4, 0x3 ;  /* 0x0000000406067291 */ /* 0x000fe2000f8e18ff */
[----:B-1----:R-:W-:-:S04]  /*2fc0*/  LOP3.LUT R3, R2, UR5, RZ, 0x3c, !PT ;  /* 0x0000000502037c12 */ /* 0x002fc8000f8e3cff */
[----:B------:R-:W-:Y:S01]  /*2fd0*/  SHF.L.U32 R3, R3, 0x1f, RZ ;  /* 0x0000001f03037819 */ /* 0x000fe200000006ff */
[----:B---3--:R-:W-:-:S07]  /*2fe0*/  IMAD.U32 R0, RZ, RZ, UR6 ;  /* 0x00000006ff007e24 */ /* 0x008fce000f8e00ff */
.L_x_59:
[----:B-1----:R1:W2:Y:S02]  /*2ff0*/  SYNCS.PHASECHK.TRANS64.TRYWAIT P0, [R0+URZ], R3 ;  /* 0x00000003000075a7 */ /* 0x0022a400080011ff */
[----:B--2---:R-:W-:Y:S05]  /*3000*/  @!P0 NANOSLEEP.SYNCS 0x989680 ;  /* 0x009896800000895d */ /* 0x004fea0003900000 */
[----:B------:R-:W2:Y:S02]  /*3010*/  @!P0 SYNCS.PHASECHK.TRANS64 P0, [R0+URZ], R3 ;  /* 0x00000003000085a7 */ /* 0x000ea400080010ff */
[----:B--2---:R-:W-:Y:S05]  /*3020*/  @P0 EXIT ;  /* 0x000000000000094d */ /* 0x004fea0003800000 */
[----:B------:R-:W-:Y:S05]  /*3030*/  BRA `(.L_x_59) ;  /* 0xfffffffc00ec7947 */ /* 0x000fea000383ffff */
.L_x_23:
[----:B------:R-:W-:-:S04]  /*3040*/  UISETP.NE.AND UP1, UPT, UR37, URZ, UPT ;  /* 0x000000ff2500728c */ /* 0x000fc8000bf25270 */
[----:B------:R-:W-:-:S09]  /*3050*/  UISETP.NE.OR UP1, UPT, UR10, 0x1, UP1 ;  /* 0x000000010a00788c */ /* 0x000fd20008f25670 */
[----:B------:R-:W-:Y:S05]  /*3060*/  BRA.U UP1, `(.L_x_60) ;  /* 0x00000005014c7547 */ /* 0x000fea000b800000 */
[----:B------:R-:W-:Y:S01]  /*3070*/  HFMA2 R11, -RZ, RZ, 0, 0 ;  /* 0x00000000ff0b7431 */ /* 0x000fe200000001ff */
[----:B------:R-:W-:Y:S01]  /*3080*/  ISETP.GE.U32.AND P2, PT, R10, 0x2, PT ;  /* 0x000000020a00780c */ /* 0x000fe20003f46070 */
[----:B------:R-:W-:Y:S01]  /*3090*/  IMAD.MOV.U32 R12, RZ, RZ, 0x1 ;  /* 0x00000001ff0c7424 */ /* 0x000fe200078e00ff */
[----:B------:R-:W-:Y:S01]  /*30a0*/  CS2R R8, SRZ ;  /* 0x0000000000087805 */ /* 0x000fe2000001ff00 */
[----:B------:R-:W-:Y:S01]  /*30b0*/  IMAD.MOV.U32 R3, RZ, RZ, RZ ;  /* 0x000000ffff037224 */ /* 0x000fe200078e00ff */
[----:B------:R-:W-:Y:S01]  /*30c0*/  UMOV UR4, 0x400 ;  /* 0x0000040000047882 */ /* 0x000fe20000000000 */
[----:B------:R-:W-:Y:S01]  /*30d0*/  UMOV UR6, URZ ;  /* 0x000000ff00067c82 */ /* 0x000fe20008000000 */
[----:B------:R-:W-:-:S12]  /*30e0*/  ULEA UR37, UR37, UR4, 0x18 ;  /* 0x0000000425257291 */ /* 0x000fd8000f8ec0ff */
.L_x_64:
[----:B------:R-:W-:Y:S02]  /*30f0*/  LEA R0, R3, UR37, 0x3 ;  /* 0x0000002503007c11 */ /* 0x000fe4000f8e18ff */
[----:B------:R-:W-:-:S03]  /*3100*/  SHF.L.U32 R5, R8, 0x1f, RZ ;  /* 0x0000001f08057819 */ /* 0x000fc600000006ff */
[----:B------:R-:W-:Y:S01]  /*3110*/  VIADD R4, R0, 0x1a0 ;  /* 0x000001a000047836 */ /* 0x000fe20000000000 */
[----:B------:R-:W1:Y:S02]  /*3120*/  SYNCS.PHASECHK.TRANS64.TRYWAIT P0, [R0+URZ+0x190], R5 ;  /* 0x00019005000075a7 */ /* 0x000e6400080011ff */
[----:B-1----:R-:W-:Y:S05]  /*3130*/  @!P0 BRA `(.L_x_61) ;  /* 0x0000006400d08947 */ /* 0x002fea0003800000 */
.L_x_172:
[----:B------:R-:W-:Y:S01]  /*3140*/  ULEA UR5, UR6, UR37, 0x3 ;  /* 0x0000002506057291 */ /* 0x000fe2000f8e18ff */
[----:B------:R-:W-:Y:S01]  /*3150*/  PRMT R4, RZ, 0x654, R4 ;  /* 0x00000654ff047816 */ /* 0x000fe20000000004 */
[----:B-1----:R-:W-:Y:S01]  /*3160*/  @!P2 IMAD.MOV.U32 R5, RZ, RZ, 0x10 ;  /* 0x00000010ff05a424 */ /* 0x002fe200078e00ff */
[----:B------:R-:W-:Y:S01]  /*3170*/  SHF.L.U32 R7, R12, 0x1f, RZ ;  /* 0x0000001f0c077819 */ /* 0x000fe200000006ff */
[----:B------:R-:W-:Y:S01]  /*3180*/  UIADD3 UR4, UPT, UPT, UR5, 0x130, URZ ;  /* 0x0000013005047890 */ /* 0x000fe2000fffe0ff */
[----:B------:R1:W-:Y:S05]  /*3190*/  SYNCS.ARRIVE.TRANS64.RED.A1T0 RZ, [R4+URZ], RZ ;  /* 0x000000ff04ff79a7 */ /* 0x0003ea00081004ff */
[----:B------:R-:W-:Y:S01]  /*31a0*/  IMAD.U32 R13, RZ, RZ, UR4 ;  /* 0x00000004ff0d7e24 */ /* 0x000fe2000f8e00ff */
[----:B------:R-:W2:Y:S04]  /*31b0*/  SYNCS.PHASECHK.TRANS64.TRYWAIT P0, [UR5+0x140], R7 ;  /* 0x00014007ff0075a7 */ /* 0x000ea80008001105 */
[----:B------:R-:W-:Y:S01]  /*31c0*/  PRMT R13, R10, 0x654, R13 ;  /* 0x000006540a0d7816 */ /* 0x000fe2000000000d */
[----:B-12---:R-:W-:Y:S06]  /*31d0*/  @!P0 BRA `(.L_x_62) ;  /* 0x0000006400bc8947 */ /* 0x006fec0003800000 */
.L_x_174:
[----:B------:R-:W-:Y:S01]  /*31e0*/  ULEA UR4, UR6, UR37, 0x4 ;  /* 0x0000002506047291 */ /* 0x000fe2000f8e20ff */
[----:B------:R-:W-:Y:S01]  /*31f0*/  SEL R2, R13, R2, !P2 ;  /* 0x000000020d027207 */ /* 0x000fe20005000000 */
[----:B------:R-:W-:Y:S01]  /*3200*/  UIADD3 UR5, UPT, UPT, UR5, 0x130, URZ ;  /* 0x0000013005057890 */ /* 0x000fe2000fffe0ff */
[----:B-1----:R-:W-:Y:S01]  /*3210*/  LEA R0, R11, UR37, 0x3 ;  /* 0x000000250b007c11 */ /* 0x002fe2000f8e18ff */
[----:B------:R-:W-:Y:S01]  /*3220*/  UIADD3 UR4, UPT, UPT, UR4, 0x1c0, URZ ;  /* 0x000001c004047890 */ /* 0x000fe2000fffe0ff */
[----:B------:R1:W-:Y:S01]  /*3230*/  @!P2 SYNCS.ARRIVE.TRANS64.RED RZ, [R2+URZ], R5 ;  /* 0x0000000502ffa9a7 */ /* 0x0003e200080004ff */
[----:B------:R-:W-:Y:S01]  /*3240*/  UIADD3 UR6, UPT, UPT, UR6, 0x1, URZ ;  /* 0x0000000106067890 */ /* 0x000fe2000fffe0ff */
[----:B------:R-:W-:-:S03]  /*3250*/  VIADD R3, R3, 0x1 ;  /* 0x0000000103037836 */ /* 0x000fc60000000000 */
[----:B------:R-:W-:Y:S02]  /*3260*/  UISETP.NE.AND UP0, UPT, UR6, 0x2, UPT ;  /* 0x000000020600788c */ /* 0x000fe4000bf05270 */
[----:B------:R-:W-:Y:S01]  /*3270*/  ISETP.NE.AND P0, PT, R3, 0x2, PT ;  /* 0x000000020300780c */ /* 0x000fe20003f05270 */
[----:B------:R-:W-:Y:S06]  /*3280*/  UGETNEXTWORKID.BROADCAST [UR4], [UR5] ;  /* 0x00000000040073ca */ /* 0x000fec0008000100 */
[----:B------:R-:W-:Y:S02]  /*3290*/  USEL UR4, URZ, 0x1, UP0 ;  /* 0x00000001ff047887 */ /* 0x000fe40008000000 */
[----:B------:R-:W-:-:S04]  /*32a0*/  USEL UR6, UR6, URZ, UP0 ;  /* 0x000000ff06067287 */ /* 0x000fc80008000000 */
[----:B------:R-:W-:Y:S02]  /*32b0*/  LOP3.LUT R12, R12, UR4, RZ, 0x3c, !PT ;  /* 0x000000040c0c7c12 */ /* 0x000fe4000f8e3cff */
[----:B-1----:R-:W-:-:S04]  /*32c0*/  SHF.L.U32 R5, R9, 0x1f, RZ ;  /* 0x0000001f09057819 */ /* 0x002fc800000006ff */
[----:B------:R-:W1:Y:S02]  /*32d0*/  SYNCS.PHASECHK.TRANS64.TRYWAIT P1, [R0+URZ+0x130], R5 ;  /* 0x00013005000075a7 */ /* 0x000e6400080211ff */
[----:B-1----:R-:W-:Y:S05]  /*32e0*/  @!P1 BRA `(.L_x_63) ;  /* 0x0000006400909947 */ /* 0x002fea0003800000 */
.L_x_175:
[----:B------:R-:W-:Y:S01]  /*32f0*/  LEA R4, R11, UR37, 0x4 ;  /* 0x000000250b047c11 */ /* 0x000fe2000f8e20ff */
[----:B-1----:R-:W-:Y:S01]  /*3300*/  VIADD R0, R0, 0x140 ;  /* 0x0000014000007836 */ /* 0x002fe20000000000 */
[----:B------:R-:W-:Y:S01]  /*3310*/  SEL R3, R3, RZ, P0 ;  /* 0x000000ff03037207 */ /* 0x000fe20000000000 */
[----:B------:R-:W-:-:S03]  /*3320*/  VIADD R11, R11, 0x1 ;  /* 0x000000010b0b7836 */ /* 0x000fc60000000000 */
[----:B------:R-:W1:Y:S01]  /*3330*/  LDS.128 R4, [R4+0x1c0] ;  /* 0x0001c00004047984 */ /* 0x000e620000000c00 */
[----:B------:R-:W-:Y:S02]  /*3340*/  PRMT R0, RZ, 0x654, R0 ;  /* 0x00000654ff007816 */ /* 0x000fe40000000000 */
[C---:B------:R-:W-:Y:S01]  /*3350*/  ISETP.NE.AND P1, PT, R11.reuse, 0x2, PT ;  /* 0x000000020b00780c */ /* 0x040fe20003f25270 */
[----:B------:R-:W-:Y:S01]  /*3360*/  @!PT LDS RZ, [RZ] ;  /* 0x00000000fffff984 */ /* 0x000fe20000000800 */
[----:B------:R-:W-:Y:S01]  /*3370*/  @!PT LDS RZ, [RZ] ;  /* 0x00000000fffff984 */ /* 0x000fe20000000800 */
[----:B------:R-:W-:Y:S01]  /*3380*/  @!PT LDS RZ, [RZ] ;  /* 0x00000000fffff984 */ /* 0x000fe20000000800 */
[----:B------:R-:W-:Y:S01]  /*3390*/  @!PT LDS RZ, [RZ] ;  /* 0x00000000fffff984 */ /* 0x000fe20000000800 */
[----:B------:R2:W-:Y:S06]  /*33a0*/  MEMBAR.ALL.CTA ;  /* 0x0000000000007992 */ /* 0x0005ec0000008000 */
[----:B--2---:R-:W2:Y:S01]  /*33b0*/  FENCE.VIEW.ASYNC.S ;  /* 0x00000000000073c6 */ /* 0x004ea20000000000 */
[----:B------:R-:W-:Y:S01]  /*33c0*/  SEL R11, R11, RZ, P1 ;  /* 0x000000ff0b0b7207 */ /* 0x000fe20000800000 */
[----:B--2---:R2:W-:Y:S01]  /*33d0*/  SYNCS.ARRIVE.TRANS64.RED.A1T0 RZ, [R0+URZ], RZ ;  /* 0x000000ff00ff79a7 */ /* 0x0045e200081004ff */
[----:B-1----:R-:W-:-:S02]  /*33e0*/  LOP3.LUT P3, RZ, R6, 0x1, RZ, 0xc0, !PT ;  /* 0x0000000106ff7812 */ /* 0x002fc4000786c0ff */
[----:B------:R-:W-:-:S04]  /*33f0*/  SEL R5, RZ, 0x1, P0 ;  /* 0x00000001ff057807 */ /* 0x000fc80000000000 */
[----:B------:R-:W-:Y:S02]  /*3400*/  LOP3.LUT R8, R8, R5, RZ, 0x3c, !PT ;  /* 0x0000000508087212 */ /* 0x000fe400078e3cff */
[----:B--2---:R-:W-:-:S04]  /*3410*/  SEL R0, RZ, 0x1, P1 ;  /* 0x00000001ff007807 */ /* 0x004fc80000800000 */
[----:B------:R-:W-:Y:S01]  /*3420*/  LOP3.LUT R9, R9, R0, RZ, 0x3c, !PT ;  /* 0x0000000009097212 */ /* 0x000fe200078e3cff */
[----:B------:R-:W-:Y:S06]  /*3430*/  @P3 BRA `(.L_x_64) ;  /* 0xfffffffc002c3947 */ /* 0x000fec000383ffff */
[----:B------:R-:W-:Y:S01]  /*3440*/  ULEA UR5, UR6, UR37, 0x3 ;  /* 0x0000002506057291 */ /* 0x000fe2000f8e18ff */
[----:B------:R-:W-:-:S08]  /*3450*/  SHF.L.U32 R3, R12, 0x1f, RZ ;  /* 0x0000001f0c037819 */ /* 0x000fd000000006ff */
[----:B------:R-:W1:Y:S02]  /*3460*/  SYNCS.PHASECHK.TRANS64 P0, [UR5+0x140], R3 ;  /* 0x00014003ff0075a7 */ /* 0x000e640008001005 */
[----:B-1----:R-:W-:Y:S05]  /*3470*/  @P0 BRA `(.L_x_65) ;  /* 0x0000000000080947 */ /* 0x002fea0003800000 */
[----:B------:R-:W1:Y:S02]  /*3480*/  SYNCS.PHASECHK.TRANS64.TRYWAIT P0, [UR5+0x140], R3 ;  /* 0x00014003ff0075a7 */ /* 0x000e640008001105 */
[----:B-1----:R-:W-:Y:S05]  /*3490*/  @!P0 BRA `(.L_x_66) ;  /* 0x0000006400388947 */ /* 0x002fea0003800000 */
.L_x_65:
[----:B------:R-:W-:-:S04]  /*34a0*/  UIADD3 UR4, UPT, UPT, UR6, 0x1, URZ ;  /* 0x0000000106047890 */ /* 0x000fc8000fffe0ff */
[----:B------:R-:W-:-:S04]  /*34b0*/  UISETP.NE.AND UP0, UPT, UR4, 0x2, UPT ;  /* 0x000000020400788c */ /* 0x000fc8000bf05270 */
[----:B------:R-:W-:Y:S02]  /*34c0*/  USEL UR7, URZ, 0x1, UP0 ;  /* 0x00000001ff077887 */ /* 0x000fe40008000000 */
[----:B------:R-:W-:-:S04]  /*34d0*/  USEL UR4, UR4, URZ, UP0 ;  /* 0x000000ff04047287 */ /* 0x000fc80008000000 */
[----:B------:R-:W-:Y:S01]  /*34e0*/  ULEA UR4, UR4, UR37, 0x3 ;  /* 0x0000002504047291 */ /* 0x000fe2000f8e18ff */
[----:B-1----:R-:W-:-:S04]  /*34f0*/  LOP3.LUT R3, R12, UR7, RZ, 0x3c, !PT ;  /* 0x000000070c037c12 */ /* 0x002fc8000f8e3cff */
[----:B------:R-:W-:-:S04]  /*3500*/  SHF.L.U32 R0, R3, 0x1f, RZ ;  /* 0x0000001f03007819 */ /* 0x000fc800000006ff */
[----:B------:R-:W1:Y:S02]  /*3510*/  SYNCS.PHASECHK.TRANS64 P0, [UR4+0x140], R0 ;  /* 0x00014000ff0075a7 */ /* 0x000e640008001004 */
[----:B-1----:R-:W-:Y:S05]  /*3520*/  @P0 EXIT ;  /* 0x000000000000094d */ /* 0x002fea0003800000 */
[----:B------:R-:W-:Y:S02]  /*3530*/  SHF.L.U32 R3, R3, 0x1f, RZ ;  /* 0x0000001f03037819 */ /* 0x000fe400000006ff */
[----:B------:R-:W-:-:S07]  /*3540*/  MOV R0, UR4 ;  /* 0x0000000400007c02 */ /* 0x000fce0008000f00 */
.L_x_67:
[----:B-1----:R1:W2:Y:S02]  /*3550*/  SYNCS.PHASECHK.TRANS64.TRYWAIT P0, [R0+URZ+0x140], R3 ;  /* 0x00014003000075a7 */ /* 0x0022a400080011ff */
[----:B--2---:R-:W-:Y:S05]  /*3560*/  @!P0 NANOSLEEP.SYNCS 0x989680 ;  /* 0x009896800000895d */ /* 0x004fea0003900000 */
[----:B------:R-:W2:Y:S02]  /*3570*/  @!P0 SYNCS.PHASECHK.TRANS64 P0, [R0+URZ+0x140], R3 ;  /* 0x00014003000085a7 */ /* 0x000ea400080010ff */
[----:B--2---:R-:W-:Y:S05]  /*3580*/  @P0 EXIT ;  /* 0x000000000000094d */ /* 0x004fea0003800000 */
[----:B------:R-:W-:Y:S05]  /*3590*/  BRA `(.L_x_67) ;  /* 0xfffffffc00ec7947 */ /* 0x000fea000383ffff */
.L_x_60:
[----:B------:R-:W-:Y:S05]  /*35a0*/  BRA.U UP4, `(.L_x_68) ;  /* 0x0000001104a07547 */ /* 0x000fea000b800000 */
[----:B------:R-:W-:Y:S01]  /*35b0*/  UMOV UR6, 0x40 ;  /* 0x0000004000067882 */ /* 0x000fe20000000000 */
[----:B------:R-:W-:Y:S01]  /*35c0*/  NOP ;  /* 0x0000000000007918 */ /* 0x000fe20000000000 */
[----:B------:R-:W-:Y:S01]  /*35d0*/  ULEA UR6, UR37, UR6, 0x18 ;  /* 0x0000000625067291 */ /* 0x000fe2000f8ec0ff */
[----:B------:R-:W-:Y:S02]  /*35e0*/  UMOV UR7, 0x400 ;  /* 0x0000040000077882 */ /* 0x000fe40000000000 */
[----:B------:R-:W-:-:S06]  /*35f0*/  ULEA UR37, UR37, UR7, 0x18 ;  /* 0x0000000725257291 */ /* 0x000fcc000f8ec0ff */
[----:B------:R-:W1:Y:S02]  /*3600*/  LDS.U8 R2, [UR6+0x1c] ;  /* 0x00001c06ff027984 */ /* 0x000e640008000000 */
[----:B-1----:R-:W-:-:S13]  /*3610*/  ISETP.NE.AND P0, PT, R2, RZ, PT ;  /* 0x000000ff0200720c */ /* 0x002fda0003f05270 */
[----:B------:R-:W-:Y:S05]  /*3620*/  @P0 BRA `(.L_x_69) ;  /* 0x0000000400080947 */ /* 0x000fea0003800000 */
[----:B------:R-:W-:Y:S02]  /*3630*/  UISETP.NE.U32.AND UP0, UPT, UR5, 0x1, UPT ;  /* 0x000000010500788c */ /* 0x000fe4000bf05070 */
[----:B------:R-:W-:-:S07]  /*3640*/  UIADD3 UR8, UPT, UPT, UR6, 0x8, URZ ;  /* 0x0000000806087890 */ /* 0x000fce000fffe0ff */
[----:B------:R-:W-:Y:S05]  /*3650*/  BRA.U !UP0, `(.L_x_70) ;  /* 0x00000001089c7547 */ /* 0x000fea000b800000 */
[----:B------:R-:W-:Y:S01]  /*3660*/  ELECT P0, URZ, PT ;  /* 0x0000000000ff782f */ /* 0x000fe20003800000 */
[----:B------:R-:W-:-:S12]  /*3670*/  BSSY B0, `(.L_x_70) ;  /* 0x0000025000007945 */ /* 0x000fd80003800000 */
[----:B------:R-:W-:Y:S05]  /*3680*/  @!P0 BRA `(.L_x_71) ;  /* 0x00000000008c8947 */ /* 0x000fea0003800000 */
[----:B------:R-:W-:-:S05]  /*3690*/  UMOV UR7, 0x10 ;  /* 0x0000001000077882 */ /* 0x000fca0000000000 */
[----:B------:R-:W-:Y:S04]  /*36a0*/  DEPBAR.LE SB1, 0x36 ;  /* 0x00009d800000791a */ /* 0x000fe80000000000 */
[----:B------:R-:W1:Y:S02]  /*36b0*/  UTCATOMSWS.2CTA.FIND_AND_SET.ALIGN UP1, UR7, UR7 ;  /* 0x00000007000775e3 */ /* 0x000e640008220800 */
[----:B-1----:R-:W-:Y:S01]  /*36c0*/  MOV R11, UR7 ;  /* 0x00000007000b7c02 */ /* 0x002fe20008000f00 */
[----:B------:R-:W-:Y:S06]  /*36d0*/  BRA.U UP1, `(.L_x_72) ;  /* 0x0000000101187547 */ /* 0x000fec000b800000 */
.L_x_73:
[----:B------:R-:W-:Y:S05]  /*36e0*/  NANOSLEEP 0x64 ;  /* 0x000000640000795d */ /* 0x000fea0003800000 */
[----:B------:R-:W-:-:S05]  /*36f0*/  UMOV UR7, 0x10 ;  /* 0x0000001000077882 */ /* 0x000fca0000000000 */
[----:B------:R-:W-:Y:S04]  /*3700*/  DEPBAR.LE SB1, 0x36 ;  /* 0x00009d800000791a */ /* 0x000fe80000000000 */
[----:B------:R-:W1:Y:S02]  /*3710*/  UTCATOMSWS.2CTA.FIND_AND_SET.ALIGN UP1, UR7, UR7 ;  /* 0x00000007000775e3 */ /* 0x000e640008220800 */
[----:B-1----:R-:W-:Y:S01]  /*3720*/  MOV R11, UR7 ;  /* 0x00000007000b7c02 */ /* 0x002fe20008000f00 */
[----:B------:R-:W-:Y:S05]  /*3730*/  BRA.U !UP1, `(.L_x_73) ;  /* 0xfffffffd09e87547 */ /* 0x000fea000b83ffff */
.L_x_72:
[----:B------:R-:W1:Y:S01]  /*3740*/  LDS R5, [UR6+0x10] ;  /* 0x00001006ff057984 */ /* 0x000e620008000800 */
[----:B------:R-:W-:Y:S01]  /*3750*/  IMAD.U32 R3, RZ, RZ, UR37 ;  /* 0x00000025ff037e24 */ /* 0x000fe2000f8e00ff */
[----:B------:R-:W-:-:S03]  /*3760*/  MOV R2, UR4 ;  /* 0x0000000400027c02 */ /* 0x000fc60008000f00 */
[----:B------:R-:W-:Y:S01]  /*3770*/  VIADD R3, R3, 0x1e0 ;  /* 0x000001e003037836 */ /* 0x000fe20000000000 */
[----:B-1----:R-:W-:-:S04]  /*3780*/  SHF.L.U32 R5, R5, 0x1f, RZ ;  /* 0x0000001f05057819 */ /* 0x002fc800000006ff */
[----:B------:R-:W1:Y:S02]  /*3790*/  SYNCS.PHASECHK.TRANS64.TRYWAIT P0, [UR6+0x8], R5 ;  /* 0x00000805ff0075a7 */ /* 0x000e640008001106 */
[----:B-1----:R-:W-:Y:S05]  /*37a0*/  @P0 BRA `(.L_x_74) ;  /* 0x0000000000080947 */ /* 0x002fea0003800000 */
[----:B------:R-:W1:Y:S02]  /*37b0*/  SYNCS.PHASECHK.TRANS64.TRYWAIT P0, [UR6+0x8], R5 ;  /* 0x00000805ff0075a7 */ /* 0x000e640008001106 */
[----:B-1----:R-:W-:Y:S05]  /*37c0*/  @!P0 BRA `(.L_x_75) ;  /* 0x0000006000848947 */ /* 0x002fea0003800000 */
.L_x_74:
[----:B-1----:R-:W-:Y:S01]  /*37d0*/  HFMA2 R4, -RZ, RZ, 0, 5.9604644775390625e-08 ;  /* 0x00000001ff047431 */ /* 0x002fe200000001ff */
[----:B------:R-:W-:Y:S01]  /*37e0*/  UPRMT UR7, UR4, 0x654, UR8 ;  /* 0x0000065404077896 */ /* 0x000fe20008000008 */
[----:B------:R-:W-:Y:S01]  /*37f0*/  IMAD.MOV.U32 R6, RZ, RZ, 0xffff ;  /* 0x0000ffffff067424 */ /* 0x000fe200078e00ff */
[----:B------:R-:W-:Y:S01]  /*3800*/  PRMT R2, R2, 0x654, R3 ;  /* 0x0000065402027816 */ /* 0x000fe20000000003 */
[----:B------:R-:W-:Y:S02]  /*3810*/  IMAD.MOV.U32 R5, RZ, RZ, 0x4 ;  /* 0x00000004ff057424 */ /* 0x000fe400078e00ff */
[----:B------:R-:W-:Y:S01]  /*3820*/  IMAD.SHL.U32 R9, R11, 0x20, RZ ;  /* 0x000000200b097824 */ /* 0x000fe200078e00ff */
[----:B------:R-:W-:Y:S02]  /*3830*/  MOV R3, UR7 ;  /* 0x0000000700037c02 */ /* 0x000fe40008000f00 */
[-C--:B------:R-:W-:Y:S01]  /*3840*/  SHF.L.U32 R7, R6, R11.reuse, RZ ;  /* 0x0000000b06077219 */ /* 0x080fe200000006ff */
[----:B------:R1:W-:Y:S01]  /*3850*/  SYNCS.ARRIVE.TRANS64.RED RZ, [UR7], R5 ;  /* 0x00000005ffff79a7 */ /* 0x0003e20008000407 */
[----:B------:R-:W-:Y:S01]  /*3860*/  SHF.L.U32 R6, R4, R11, RZ ;  /* 0x0000000b04067219 */ /* 0x000fe200000006ff */
[----:B------:R1:W-:Y:S04]  /*3870*/  STS [UR37+0x1e0], R9 ;  /* 0x0001e009ff007988 */ /* 0x0003e80008000825 */
[----:B------:R1:W-:Y:S04]  /*3880*/  STAS [R2.64], R11 ;  /* 0x0000000b02007dbd */ /* 0x0003e8000c0008ff */
[----:B------:R1:W-:Y:S04]  /*3890*/  ATOMS.OR RZ, [UR6+0x14], R7 ;  /* 0x00001407ffff798c */ /* 0x0003e8000b000006 */
[----:B------:R1:W-:Y:S04]  /*38a0*/  ATOMS.OR RZ, [UR6+0x18], R6 ;  /* 0x00001806ffff798c */ /* 0x0003e8000b000006 */
[----:B------:R1:W-:Y:S02]  /*38b0*/  ATOMS.XOR RZ, [UR6+0x10], R4 ;  /* 0x00001004ffff798c */ /* 0x0003e4000b800006 */
.L_x_71:
[----:B------:R-:W-:Y:S05]  /*38c0*/  BSYNC B0 ;  /* 0x0000000000007941 */ /* 0x000fea0003800000 */
.L_x_70:
[----:B------:R-:W-:Y:S05]  /*38d0*/  BRA.U UP0, `(.L_x_76) ;  /* 0x00000001006c7547 */ /* 0x000fea000b800000 */
[----:B------:R-:W-:-:S03]  /*38e0*/  UMOV UR7, 0xffffffff ;  /* 0xffffffff00077882 */ /* 0x000fc60000000000 */
[----:B------:R-:W-:Y:S05]  /*38f0*/  BRA.DIV UR7, `(.L_x_77) ;  /* 0x0000006207507947 */ /* 0x000fea000b800000 */
[----:B------:R-:W-:-:S13]  /*3900*/  ELECT P6, URZ, PT ;  /* 0x0000000000ff782f */ /* 0x000fda00038c0000 */
.L_x_179:
[----:B------:R-:W-:Y:S05]  /*3910*/  @!P6 BRA `(.L_x_76) ;  /* 0x00000000005ce947 */ /* 0x000fea0003800000 */
[----:B-1----:R-:W1:Y:S02]  /*3920*/  LDS R3, [UR6+0x10] ;  /* 0x00001006ff037984 */ /* 0x002e640008000800 */
[----:B-1----:R-:W-:-:S04]  /*3930*/  SHF.L.U32 R3, R3, 0x1f, RZ ;  /* 0x0000001f03037819 */ /* 0x002fc800000006ff */
[----:B------:R-:W1:Y:S02]  /*3940*/  SYNCS.PHASECHK.TRANS64.TRYWAIT P0, [UR6+0x8], R3 ;  /* 0x00000803ff0075a7 */ /* 0x000e640008001106 */
[----:B-1----:R-:W-:Y:S05]  /*3950*/  @P0 BRA `(.L_x_78) ;  /* 0x0000000000080947 */ /* 0x002fea0003800000 */
[----:B------:R-:W1:Y:S02]  /*3960*/  SYNCS.PHASECHK.TRANS64.TRYWAIT P0, [UR6+0x8], R3 ;  /* 0x00000803ff0075a7 */ /* 0x000e640008001106 */
[----:B-1----:R-:W-:Y:S05]  /*3970*/  @!P0 BRA `(.L_x_79) ;  /* 0x0000006000508947 */ /* 0x002fea0003800000 */
.L_x_78:
[----:B------:R-:W2:Y:S01]  /*3980*/  LDS R5, [UR37+0x1e0] ;  /* 0x0001e025ff057984 */ /* 0x000ea20008000800 */
[----:B-1----:R-:W-:Y:S02]  /*3990*/  HFMA2 R2, -RZ, RZ, 0, 5.9604644775390625e-08 ;  /* 0x00000001ff027431 */ /* 0x002fe400000001ff */
[----:B------:R-:W-:Y:S01]  /*39a0*/  IMAD.MOV.U32 R3, RZ, RZ, 0xffff ;  /* 0x0000ffffff037424 */ /* 0x000fe200078e00ff */
[----:B------:R-:W-:Y:S01]  /*39b0*/  UPRMT UR7, UR4, 0x654, UR8 ;  /* 0x0000065404077896 */ /* 0x000fe20008000008 */
[----:B--2---:R-:W-:-:S03]  /*39c0*/  IMAD.SHL.U32 R4, R5, 0x20, RZ ;  /* 0x0000002005047824 */ /* 0x004fc600078e00ff */
[-C--:B------:R-:W-:Y:S02]  /*39d0*/  SHF.L.U32 R3, R3, R5.reuse, RZ ;  /* 0x0000000503037219 */ /* 0x080fe400000006ff */
[----:B------:R-:W-:Y:S01]  /*39e0*/  SHF.L.U32 R5, R2, R5, RZ ;  /* 0x0000000502057219 */ /* 0x000fe200000006ff */
[----:B------:R2:W-:Y:S04]  /*39f0*/  STS [UR37+0x1e0], R4 ;  /* 0x0001e004ff007988 */ /* 0x0005e80008000825 */
[----:B------:R2:W-:Y:S04]  /*3a00*/  ATOMS.OR RZ, [UR6+0x14], R3 ;  /* 0x00001403ffff798c */ /* 0x0005e8000b000006 */
[----:B------:R2:W-:Y:S01]  /*3a10*/  ATOMS.OR RZ, [UR6+0x18], R5 ;  /* 0x00001805ffff798c */ /* 0x0005e2000b000006 */
[----:B------:R-:W-:Y:S03]  /*3a20*/  SYNCS.ARRIVE.TRANS64.RED.A1T0 RZ, [UR7], RZ ;  /* 0x000000ffffff79a7 */ /* 0x000fe60008100407 */
[----:B------:R2:W-:Y:S01]  /*3a30*/  ATOMS.XOR RZ, [UR6+0x10], R2 ;  /* 0x00001002ffff798c */ /* 0x0005e2000b800006 */
[----:B------:R-:W-:Y:S05]  /*3a40*/  BRA `(.L_x_76) ;  /* 0x0000000000107947 */ /* 0x000fea0003800000 */
.L_x_69:
[----:B------:R-:W-:-:S05]  /*3a50*/  MOV R2, 0xffffffff ;  /* 0xffffffff00027802 */ /* 0x000fca0000000f00 */
[----:B------:R1:W-:Y:S02]  /*3a60*/  STS [UR37+0x1e0], R2 ;  /* 0x0001e002ff007988 */ /* 0x0003e40008000825 */
[----:B-1----:R-:W-:Y:S02]  /*3a70*/  MOV R2, 0x3a90 ;  /* 0x00003a9000027802 */ /* 0x002fe40000000f00 */
[----:B-----5:R-:W-:Y:S05]  /*3a80*/  CALL.REL.NOINC `($__internal_1_$__cuda_sm10x_tcgen05_guardrail_trap_phase_invalid_during_alloc) ;  /* 0x0000006400987944 */ /* 0x020fea0003c00000 */
.L_x_76:
[----:B------:R-:W-:Y:S05]  /*3a90*/  WARPSYNC.ALL ;  /* 0x0000000000007948 */ /* 0x000fea0003800000 */
[----:B------:R-:W3:Y:S01]  /*3aa0*/  S2UR UR8, SR_CgaCtaId ;  /* 0x00000000000879c3 */ /* 0x000ee20000008800 */
[----:B------:R-:W-:Y:S01]  /*3ab0*/  UMOV UR6, 0x400 ;  /* 0x0000040000067882 */ /* 0x000fe20000000000 */
[----:B------:R-:W-:-:S06]  /*3ac0*/  NOP ;  /* 0x0000000000007918 */ /* 0x000fcc0000000000 */
[----:B------:R-:W-:Y:S06]  /*3ad0*/  BAR.ARV 0x6, 0xa0 ;  /* 0x0182800000007b1d */ /* 0x000fec0000002000 */
[----:B------:R-:W-:Y:S01]  /*3ae0*/  LOP3.LUT R0, R0, 0xffff, RZ, 0xc0, !PT ;  /* 0x0000ffff00007812 */ /* 0x000fe200078ec0ff */
[----:B-1----:R-:W-:Y:S01]  /*3af0*/  IMAD.MOV.U32 R9, RZ, RZ, 0x1 ;  /* 0x00000001ff097424 */ /* 0x002fe200078e00ff */
[----:B------:R-:W-:Y:S01]  /*3b00*/  LOP3.LUT R8, R8, 0xffff, RZ, 0xc0, !PT ;  /* 0x0000ffff08087812 */ /* 0x000fe200078ec0ff */
[----:B------:R-:W-:Y:S01]  /*3b10*/  UMOV UR22, URZ ;  /* 0x000000ff00167c82 */ /* 0x000fe20008000000 */
[----:B------:R-:W-:Y:S01]  /*3b20*/  R2UR UR12, R0 ;  /* 0x00000000000c72ca */ /* 0x000fe200000e0000 */
[----:B------:R-:W-:Y:S01]  /*3b30*/  UMOV UR21, URZ ;  /* 0x000000ff00157c82 */ /* 0x000fe20008000000 */
[----:B------:R-:W-:Y:S01]  /*3b40*/  R2UR UR13, R8 ;  /* 0x00000000080d72ca */ /* 0x000fe200000e0000 */
[----:B------:R-:W-:Y:S01]  /*3b50*/  IMAD.MOV.U32 R8, RZ, RZ, RZ ;  /* 0x000000ffff087224 */ /* 0x000fe200078e00ff */
[----:B------:R-:W-:Y:S01]  /*3b60*/  UMOV UR20, URZ ;  /* 0x000000ff00147c82 */ /* 0x000fe20008000000 */
[----:B------:R-:W-:-:S02]  /*3b70*/  UISETP.NE.AND UP2, UPT, UR5, URZ, UPT ;  /* 0x000000ff0500728c */ /* 0x000fc4000bf45270 */
[----:B---3--:R-:W-:Y:S01]  /*3b80*/  ULEA UR8, UR8, UR6, 0x18 ;  /* 0x0000000608087291 */ /* 0x008fe2000f8ec0ff */
[----:B------:R-:W1:Y:S03]  /*3b90*/  LDCU UR6, c[0x0][0x38c] ;  /* 0x00007180ff0677ac */ /* 0x000e660008000800 */
[----:B------:R-:W-:Y:S02]  /*3ba0*/  UIADD3 UR14, UPT, UPT, UR8, 0x8400, URZ ;  /* 0x00008400080e7890 */ /* 0x000fe4000fffe0ff */
[----:B------:R-:W-:-:S03]  /*3bb0*/  UIADD3 UR15, UPT, UPT, UR8, 0x28400, URZ ;  /* 0x00028400080f7890 */ /* 0x000fc6000fffe0ff */
[----:B--2---:R-:W2:Y:S01]  /*3bc0*/  LDS R2, [UR8+0x1e0] ;  /* 0x0001e008ff027984 */ /* 0x004ea20008000800 */
[----:B------:R-:W-:Y:S02]  /*3bd0*/  USHF.R.U32.HI UR14, URZ, 0x4, UR14 ;  /* 0x00000004ff0e7899 */ /* 0x000fe4000801160e */
[----:B------:R-:W-:Y:S02]  /*3be0*/  USHF.R.U32.HI UR15, URZ, 0x4, UR15 ;  /* 0x00000004ff0f7899 */ /* 0x000fe4000801160f */
[----:B------:R-:W-:Y:S02]  /*3bf0*/  ULOP3.LUT UR14, UR14, 0x3fff, URZ, 0xc0, !UPT ;  /* 0x00003fff0e0e7892 */ /* 0x000fe4000f8ec0ff */
[----:B------:R-:W-:Y:S02]  /*3c00*/  ULOP3.LUT UR15, UR15, 0x3fff, URZ, 0xc0, !UPT ;  /* 0x00003fff0f0f7892 */ /* 0x000fe4000f8ec0ff */
[----:B------:R-:W-:Y:S02]  /*3c10*/  ULOP3.LUT UR14, UR14, 0x10000, URZ, 0xfc, !UPT ;  /* 0x000100000e0e7892 */ /* 0x000fe4000f8efcff */
[----:B-1----:R-:W-:-:S02]  /*3c20*/  UIADD3 UR6, UPT, UPT, UR6, 0x3f, URZ ;  /* 0x0000003f06067890 */ /* 0x002fc4000fffe0ff */
[----:B------:R-:W-:Y:S02]  /*3c30*/  ULOP3.LUT UR15, UR15, 0x10000, URZ, 0xfc, !UPT ;  /* 0x000100000f0f7892 */ /* 0x000fe4000f8efcff */
[----:B------:R-:W-:Y:S01]  /*3c40*/  USHF.R.S32.HI UR7, URZ, 0x1f, UR6 ;  /* 0x0000001fff077899 */ /* 0x000fe20008011406 */
[----:B------:R-:W-:Y:S01]  /*3c50*/  UMOV UR28, 0x0 ;  /* 0x00000000001c7882 */ /* 0x000fe20000000000 */
[----:B------:R-:W-:Y:S02]  /*3c60*/  UMOV UR29, 0x10200010 ;  /* 0x10200010001d7882 */ /* 0x000fe40000000000 */
[----:B------:R-:W-:Y:S01]  /*3c70*/  ULEA.HI UR7, UR7, UR6, URZ, 0x6 ;  /* 0x0000000607077291 */ /* 0x000fe2000f8f30ff */
[----:B------:R-:W-:Y:S01]  /*3c80*/  UMOV UR26, 0x0 ;  /* 0x00000000001a7882 */ /* 0x000fe20000000000 */
[----:B------:R-:W-:Y:S02]  /*3c90*/  UMOV UR27, 0x10200010 ;  /* 0x10200010001b7882 */ /* 0x000fe40000000000 */
[----:B------:R-:W-:-:S04]  /*3ca0*/  USHF.R.S32.HI UR7, URZ, 0x6, UR7 ;  /* 0x00000006ff077899 */ /* 0x000fc80008011407 */
[----:B------:R-:W-:-:S04]  /*3cb0*/  UISETP.LT.AND UP0, UPT, UR7, 0x1, UPT ;  /* 0x000000010700788c */ /* 0x000fc8000bf01270 */
[----:B------:R-:W-:Y:S01]  /*3cc0*/  USEL UR23, UR7, 0x1, !UP0 ;  /* 0x0000000107177887 */ /* 0x000fe2000c000000 */
[----:B--2---:R-:W-:Y:S02]  /*3cd0*/  R2UR UR24, R2 ;  /* 0x00000000021872ca */ /* 0x004fe400000e0000 */
[----:B------:R-:W-:-:S13]  /*3ce0*/  CS2R R2, SRZ ;  /* 0x0000000000027805 */ /* 0x000fda000001ff00 */
.L_x_87:
[C---:B------:R-:W-:Y:S02]  /*3cf0*/  LEA R0, R8.reuse, UR8, 0x3 ;  /* 0x0000000808007c11 */ /* 0x040fe4000f8e18ff */
[----:B------:R-:W-:Y:S02]  /*3d00*/  SHF.L.U32 R5, R3, 0x1f, RZ ;  /* 0x0000001f03057819 */ /* 0x000fe400000006ff */
[----:B------:R-:W-:Y:S02]  /*3d10*/  LEA R4, R8, UR8, 0x4 ;  /* 0x0000000808047c11 */ /* 0x000fe4000f8e20ff */
[----:B------:R-:W1:Y:S02]  /*3d20*/  SYNCS.PHASECHK.TRANS64.TRYWAIT P0, [R0+URZ+0x130], R5 ;  /* 0x00013005000075a7 */ /* 0x000e6400080011ff */
[----:B-1-34-:R-:W-:Y:S05]  /*3d30*/  @!P0 BRA `(.L_x_80) ;  /* 0x0000005c00788947 */ /* 0x01afea0003800000 */
.L_x_180:
[----:B-1----:R-:W1:Y:S01]  /*3d40*/  LDS.128 R4, [R4+0x1c0] ;  /* 0x0001c00004047984 */ /* 0x002e620000000c00 */
[----:B------:R-:W-:Y:S02]  /*3d50*/  VIADD R0, R0, 0x140 ;  /* 0x0000014000007836 */ /* 0x000fe40000000000 */
[----:B------:R-:W-:Y:S01]  /*3d60*/  VIADD R8, R8, 0x1 ;  /* 0x0000000108087836 */ /* 0x000fe20000000000 */
[----:B------:R-:W-:Y:S01]  /*3d70*/  @!PT LDS RZ, [RZ] ;  /* 0x00000000fffff984 */ /* 0x000fe20000000800 */
[----:B------:R-:W-:Y:S01]  /*3d80*/  @!PT LDS RZ, [RZ] ;  /* 0x00000000fffff984 */ /* 0x000fe20000000800 */
[----:B------:R-:W-:Y:S01]  /*3d90*/  @!PT LDS RZ, [RZ] ;  /* 0x00000000fffff984 */ /* 0x000fe20000000800 */
[----:B------:R-:W-:Y:S01]  /*3da0*/  @!PT LDS RZ, [RZ] ;  /* 0x00000000fffff984 */ /* 0x000fe20000000800 */
[----:B------:R2:W-:Y:S06]  /*3db0*/  MEMBAR.ALL.CTA ;  /* 0x0000000000007992 */ /* 0x0005ec0000008000 */
[----:B--2---:R-:W2:Y:S01]  /*3dc0*/  FENCE.VIEW.ASYNC.S ;  /* 0x00000000000073c6 */ /* 0x004ea20000000000 */
[----:B------:R-:W-:-:S04]  /*3dd0*/  PRMT R0, RZ, 0x654, R0 ;  /* 0x00000654ff007816 */ /* 0x000fc80000000000 */
[----:B--2---:R2:W-:Y:S01]  /*3de0*/  SYNCS.ARRIVE.TRANS64.RED.A1T0 RZ, [R0+URZ], RZ ;  /* 0x000000ff00ff79a7 */ /* 0x0045e200081004ff */
[----:B-1----:R-:W-:Y:S01]  /*3df0*/  LOP3.LUT P1, RZ, R6, 0x1, RZ, 0xc0, !PT ;  /* 0x0000000106ff7812 */ /* 0x002fe2000782c0ff */
[----:B--2---:R-:W-:-:S12]  /*3e00*/  BRA.U UP2, `(.L_x_81) ;  /* 0x0000000102e07547 */ /* 0x004fd8000b800000 */
[----:B------:R-:W1:Y:S01]  /*3e10*/  LDCU UR6, c[0x0][0x38c] ;  /* 0x00007180ff0677ac */ /* 0x000e620008000800 */
[----:B------:R-:W-:Y:S02]  /*3e20*/  PLOP3.LUT P2, PT, PT, PT, PT, 0x80, 0x8 ;  /* 0x000000000008781c */ /* 0x000fe40003f4f070 */
[----:B------:R-:W-:Y:S01]  /*3e30*/  SHF.L.U32 R5, R9, 0x1f, RZ ;  /* 0x0000001f09057819 */ /* 0x000fe200000006ff */
[----:B------:R-:W-:Y:S02]  /*3e40*/  ULEA UR10, UR22, UR8, 0x3 ;  /* 0x00000008160a7291 */ /* 0x000fe4000f8e18ff */
[----:B------:R-:W-:Y:S02]  /*3e50*/  ULEA UR11, UR22, UR24, 0x7 ;  /* 0x00000018160b7291 */ /* 0x000fe4000f8e38ff */
[----:B-1----:R-:W-:-:S06]  /*3e60*/  UISETP.GE.AND UP0, UPT, UR6, 0x1, UPT ;  /* 0x000000010600788c */ /* 0x002fcc000bf06270 */
[----:B------:R-:W-:-:S05]  /*3e70*/  PLOP3.LUT P0, PT, PT, PT, UP0, 0x80, 0x8 ;  /* 0x000000000008781c */ /* 0x000fca0003f0f008 */
[----:B------:R-:W-:-:S08]  /*3e80*/  @UP0 ULEA UR6, UR21, UR8, 0x3 ;  /* 0x0000000815060291 */ /* 0x000fd0000f8e18ff */
[----:B------:R-:W-:-:S04]  /*3e90*/  @P0 SHF.L.U32 R0, R2, 0x1f, RZ ;  /* 0x0000001f02000819 */ /* 0x000fc800000006ff */
[----:B------:R1:W2:Y:S01]  /*3ea0*/  @P0 SYNCS.PHASECHK.TRANS64.TRYWAIT P2, [UR6], R0 ;  /* 0x00000000ff0005a7 */ /* 0x0002a20008041106 */
[----:B------:R-:W3:Y:S02]  /*3eb0*/  SYNCS.PHASECHK.TRANS64.TRYWAIT P0, [UR10+0x170], R5 ;  /* 0x00017005ff0075a7 */ /* 0x000ee4000800110a */
[----:B-123--:R-:W-:Y:S05]  /*3ec0*/  @!P0 BRA `(.L_x_82) ;  /* 0x0000005c00288947 */ /* 0x00efea0003800000 */
.L_x_182:
[----:B------:R-:W-:Y:S01]  /*3ed0*/  UMOV UR19, UR20 ;  /* 0x0000001400137c82 */ /* 0x000fe20008000000 */
[----:B------:R-:W-:Y:S05]  /*3ee0*/  BRA.U !UP0, `(.L_x_83) ;  /* 0x0000000108987547 */ /* 0x000fea000b800000 */
[----:B------:R-:W-:Y:S02]  /*3ef0*/  UIADD3 UR19, UPT, UPT, UR23, UR20, URZ ;  /* 0x0000001417137290 */ /* 0x000fe4000fffe0ff */
[----:B------:R-:W-:Y:S01]  /*3f00*/  UPLOP3.LUT UP3, UPT, UPT, UPT, UPT, 0x40, 0x4 ;  /* 0x000000000004789c */ /* 0x000fe20003f6e870 */
[----:B------:R-:W-:Y:S01]  /*3f10*/  UMOV UR18, UR7 ;  /* 0x0000000700127c82 */ /* 0x000fe20008000000 */
[----:B------:R-:W-:-:S09]  /*3f20*/  UMOV UR17, UR21 ;  /* 0x0000001500117c82 */ /* 0x000fd20008000000 */
.L_x_86:
[----:B--2---:R-:W-:Y:S01]  /*3f30*/  ULEA UR9, UR17, UR8, 0x3 ;  /* 0x0000000811097291 */ /* 0x004fe2000f8e18ff */
[----:B---3--:R-:W-:Y:S11]  /*3f40*/  @P2 BRA `(.L_x_84) ;  /* 0x00000000000c2947 */ /* 0x008ff60003800000 */
[----:B-1----:R-:W-:Y:S04]  /*3f50*/  SHF.L.U32 R5, R2, 0x1f, RZ ;  /* 0x0000001f02057819 */ /* 0x002fe800000006ff */
[----:B------:R-:W1:Y:S02]  /*3f60*/  SYNCS.PHASECHK.TRANS64.TRYWAIT P0, [UR9], R5 ;  /* 0x00000005ff0075a7 */ /* 0x000e640008001109 */
[----:B-1----:R-:W-:Y:S05]  /*3f70*/  @!P0 BRA `(.L_x_85) ;  /* 0x0000005c00148947 */ /* 0x002fea0003800000 */
.L_x_84:
[----:B------:R-:W-:Y:S01]  /*3f80*/  UISETP.NE.AND UP0, UPT, UR18, 0x1, UPT ;  /* 0x000000011200788c */ /* 0x000fe2000bf05270 */
[----:B------:R-:W-:Y:S01]  /*3f90*/  PLOP3.LUT P2, PT, PT, PT, PT, 0x80, 0x8 ;  /* 0x000000000008781c */ /* 0x000fe20003f4f070 */
[----:B------:R-:W-:Y:S02]  /*3fa0*/  UIADD3 UR21, UPT, UPT, UR17, 0x1, URZ ;  /* 0x0000000111157890 */ /* 0x000fe4000fffe0ff */
[----:B------:R-:W-:Y:S02]  /*3fb0*/  ULEA UR30, UR17, UR15, 0x8 ;  /* 0x0000000f111e7291 */ /* 0x000fe4000f8e40ff */
[----:B------:R-:W-:Y:S01]  /*3fc0*/  UISETP.NE.AND UP1, UPT, UR21, 0x10, UPT ;  /* 0x000000101500788c */ /* 0x000fe2000bf25270 */
[----:B------:R-:W-:Y:S01]  /*3fd0*/  PLOP3.LUT P0, PT, PT, PT, UP0, 0x80, 0x8 ;  /* 0x000000000008781c */ /* 0x000fe20003f0f008 */
[----:B------:R-:W-:Y:S02]  /*3fe0*/  ULEA UR32, UR17, UR14, 0x9 ;  /* 0x0000000e11207291 */ /* 0x000fe4000f8e48ff */
[----:B------:R-:W-:Y:S02]  /*3ff0*/  USEL UR16, URZ, 0x1, UP1 ;  /* 0x00000001ff107887 */ /* 0x000fe40008800000 */
[----:B------:R-:W-:Y:S02]  /*4000*/  USEL UR21, UR21, URZ, UP1 ;  /* 0x000000ff15157287 */ /* 0x000fe40008800000 */
[----:B------:R-:W-:Y:S02]  /*4010*/  UIADD3 UR36, UPT, UPT, UR30, 0x2, URZ ;  /* 0x000000021e247890 */ /* 0x000fe4000fffe0ff */
[----:B------:R-:W-:Y:S01]  /*4020*/  @UP0 ULEA UR6, UR21, UR8, 0x3 ;  /* 0x0000000815060291 */ /* 0x000fe2000f8e18ff */
[----:B------:R-:W-:Y:S01]  /*4030*/  LOP3.LUT R2, R2, UR16, RZ, 0x3c, !PT ;  /* 0x0000001002027c12 */ /* 0x000fe2000f8e3cff */
[----:B------:R-:W-:Y:S02]  /*4040*/  UIADD3 UR34, UPT, UPT, UR32, 0x2, URZ ;  /* 0x0000000220227890 */ /* 0x000fe4000fffe0ff */
[----:B------:R-:W-:Y:S01]  /*4050*/  UIADD3 UR9, UPT, UPT, UR9, 0x80, URZ ;  /* 0x0000008009097890 */ /* 0x000fe2000fffe0ff */
[----:B-1----:R-:W-:Y:S01]  /*4060*/  @P0 SHF.L.U32 R0, R2, 0x1f, RZ ;  /* 0x0000001f02000819 */ /* 0x002fe200000006ff */
[----:B------:R-:W-:Y:S01]  /*4070*/  UMOV UR31, 0x80004020 ;  /* 0x80004020001f7882 */ /* 0x000fe20000000000 */
[----:B------:R-:W-:Y:S01]  /*4080*/  UMOV UR33, 0x80004020 ;  /* 0x8000402000217882 */ /* 0x000fe20000000000 */
[----:B------:R-:W-:Y:S01]  /*4090*/  UMOV UR37, 0x80004020 ;  /* 0x8000402000257882 */ /* 0x000fe20000000000 */
[----:B------:R2:W3:Y:S01]  /*40a0*/  @P0 SYNCS.PHASECHK.TRANS64.TRYWAIT P2, [UR6], R0 ;  /* 0x00000000ff0005a7 */ /* 0x0004e20008041106 */
[----:B------:R-:W-:Y:S01]  /*40b0*/  UIADD3 UR20, UPT, UPT, UR20, 0x1, URZ ;  /* 0x0000000114147890 */ /* 0x000fe2000fffe0ff */
[----:B------:R2:W-:Y:S01]  /*40c0*/  UTCQMMA.2CTA gdesc[UR32], gdesc[UR30], tmem[UR11], tmem[UR28], idesc[UR29], UP3 ;  /* 0x00ff1c1e200075ea */ /* 0x0005e20009a0030b */
[----:B------:R-:W-:Y:S02]  /*40d0*/  UIADD3 UR18, UPT, UPT, UR18, -0x1, URZ ;  /* 0xffffffff12127890 */ /* 0x000fe4000fffe0ff */
[----:B------:R-:W-:Y:S02]  /*40e0*/  UISETP.NE.AND UP0, UPT, UR20, UR19, UPT ;  /* 0x000000131400728c */ /* 0x000fe4000bf05270 */
[----:B------:R-:W-:Y:S01]  /*40f0*/  UPLOP3.LUT UP3, UPT, UPT, UPT, UPT, 0x80, 0x8 ;  /* 0x000000000008789c */ /* 0x000fe20003f6f070 */
[----:B------:R-:W-:Y:S01]  /*4100*/  UMOV UR35, 0x80004020 ;  /* 0x8000402000237882 */ /* 0x000fe20000000000 */
[----:B------:R-:W-:Y:S01]  /*4110*/  UMOV UR17, UR21 ;  /* 0x0000001500117c82 */ /* 0x000fe20008000000 */
[----:B------:R2:W-:Y:S01]  /*4120*/  UTCQMMA.2CTA gdesc[UR34], gdesc[UR36], tmem[UR11], tmem[UR26], idesc[UR27], UPT ;  /* 0x00ff1a24220075ea */ /* 0x0005e2000ba0030b */
[----:B------:R2:W-:Y:S03]  /*4130*/  UTCBAR.2CTA.MULTICAST [UR9], URZ, UR13 ;  /* 0x000000ff090073e9 */ /* 0x0005e6000820080d */
[----:B------:R-:W-:Y:S05]  /*4140*/  BRA.U UP0, `(.L_x_86) ;  /* 0xfffffffd00787547 */ /* 0x000fea000b83ffff */
.L_x_83:
[----:B------:R-:W-:Y:S01]  /*4150*/  UIADD3 UR10, UPT, UPT, UR10, 0x150, URZ ;  /* 0x000001500a0a7890 */ /* 0x000fe2000fffe0ff */
[----:B------:R-:W-:-:S08]  /*4160*/  UMOV UR20, UR19 ;  /* 0x0000001300147c82 */ /* 0x000fd00008000000 */
[----:B------:R4:W-:Y:S01]  /*4170*/  UTCBAR.2CTA.MULTICAST [UR10], URZ, UR12 ;  /* 0x000000ff0a0073e9 */ /* 0x0009e2000820080c */
[----:B------:R-:W-:Y:S02]  /*4180*/  NOP ;  /* 0x0000000000007918 */ /* 0x000fe40000000000 */
.L_x_81:
[----:B------:R-:W-:Y:S01]  /*4190*/  UIADD3 UR22, UPT, UPT, UR22, 0x1, URZ ;  /* 0x0000000116167890 */ /* 0x000fe2000fffe0ff */
[----:B------:R-:W-:-:S03]  /*41a0*/  ISETP.NE.AND P0, PT, R8, 0x2, PT ;  /* 0x000000020800780c */ /* 0x000fc60003f05270 */
[----:B------:R-:W-:Y:S01]  /*41b0*/  UISETP.NE.AND UP0, UPT, UR22, 0x4, UPT ;  /* 0x000000041600788c */ /* 0x000fe2000bf05270 */
[----:B-12---:R-:W-:Y:S02]  /*41c0*/  SEL R0, RZ, 0x1, P0 ;  /* 0x00000001ff007807 */ /* 0x006fe40000000000 */
[----:B------:R-:W-:Y:S01]  /*41d0*/  SEL R8, R8, RZ, P0 ;  /* 0x000000ff08087207 */ /* 0x000fe20000000000 */
[----:B------:R-:W-:Y:S01]  /*41e0*/  USEL UR6, URZ, 0x1, UP0 ;  /* 0x00000001ff067887 */ /* 0x000fe20008000000 */
[----:B------:R-:W-:Y:S01]  /*41f0*/  LOP3.LUT R3, R3, R0, RZ, 0x3c, !PT ;  /* 0x0000000003037212 */ /* 0x000fe200078e3cff */
[----:B------:R-:W-:-:S04]  /*4200*/  USEL UR22, UR22, URZ, UP0 ;  /* 0x000000ff16167287 */ /* 0x000fc80008000000 */
[----:B------:R-:W-:Y:S01]  /*4210*/  LOP3.LUT R9, R9, UR6, RZ, 0x3c, !PT ;  /* 0x0000000609097c12 */ /* 0x000fe2000f8e3cff */
[----:B------:R-:W-:Y:S07]  /*4220*/  @P1 BRA `(.L_x_87) ;  /* 0xfffffff800b01947 */ /* 0x000fee000383ffff */
[----:B------:R-:W1:Y:S01]  /*4230*/  S2UR UR6, SR_CgaCtaId ;  /* 0x00000000000679c3 */ /* 0x000e620000008800 */
[----:B------:R-:W-:Y:S01]  /*4240*/  ELECT P0, URZ, PT ;  /* 0x0000000000ff782f */ /* 0x000fe20003800000 */
[----:B------:R-:W-:Y:S01]  /*4250*/  HFMA2 R0, -RZ, RZ, 0, 5.9604644775390625e-08 ;  /* 0x00000001ff007431 */ /* 0x000fe200000001ff */
[----:B------:R-:W-:-:S05]  /*4260*/  UMOV UR7, 0x40 ;  /* 0x0000004000077882 */ /* 0x000fca0000000000 */
[----:B------:R-:W-:Y:S01]  /*4270*/  UVIRTCOUNT.DEALLOC.SMPOOL 0x80 ;  /* 0x000000800000784c */ /* 0x000fe20000000000 */
[----:B------:R-:W-:Y:S02]  /*4280*/  UISETP.NE.AND UP0, UPT, UR5, URZ, UPT ;  /* 0x000000ff0500728c */ /* 0x000fe4000bf05270 */
[----:B-1----:R-:W-:-:S09]  /*4290*/  ULEA UR6, UR6, UR7, 0x18 ;  /* 0x0000000706067291 */ /* 0x002fd2000f8ec0ff */
[----:B------:R1:W-:Y:S01]  /*42a0*/  @P0 STS.U8 [UR6+0x1c], R0 ;  /* 0x00001c00ff000988 */ /* 0x0003e20008000006 */
[----:B------:R-:W-:Y:S05]  /*42b0*/  BRA.U UP0, `(.L_x_88) ;  /* 0x0000000100a07547 */ /* 0x000fea000b800000 */
[----:B------:R-:W-:Y:S01]  /*42c0*/  UIADD3 UR5, UPT, UPT, UR8, 0x170, URZ ;  /* 0x0000017008057890 */ /* 0x000fe2000fffe0ff */
[----:B------:R-:W-:-:S03]  /*42d0*/  SHF.L.U32 R3, R9, 0x1f, RZ ;  /* 0x0000001f09037819 */ /* 0x000fc600000006ff */
[----:B------:R-:W-:-:S09]  /*42e0*/  ULEA UR7, UR22, UR5, 0x3 ;  /* 0x0000000516077291 */ /* 0x000fd2000f8e18ff */
[----:B------:R-:W2:Y:S02]  /*42f0*/  SYNCS.PHASECHK.TRANS64.TRYWAIT P0, [UR7], R3 ;  /* 0x00000003ff0075a7 */ /* 0x000ea40008001107 */
[----:B--2---:R-:W-:Y:S05]  /*4300*/  @!P0 BRA `(.L_x_89) ;  /* 0x0000005800488947 */ /* 0x004fea0003800000 */
.L_x_185:
[----:B------:R-:W-:-:S04]  /*4310*/  UIADD3 UR9, UPT, UPT, UR22, 0x1, URZ ;  /* 0x0000000116097890 */ /* 0x000fc8000fffe0ff */
[----:B------:R-:W-:-:S04]  /*4320*/  UISETP.NE.AND UP1, UPT, UR9, 0x4, UPT ;  /* 0x000000040900788c */ /* 0x000fc8000bf25270 */
[----:B----4-:R-:W-:Y:S02]  /*4330*/  USEL UR10, URZ, 0x1, UP1 ;  /* 0x00000001ff0a7887 */ /* 0x010fe40008800000 */
[----:B------:R-:W-:-:S04]  /*4340*/  USEL UR9, UR9, URZ, UP1 ;  /* 0x000000ff09097287 */ /* 0x000fc80008800000 */
[----:B------:R-:W-:Y:S01]  /*4350*/  ULEA UR7, UR9, UR5, 0x3 ;  /* 0x0000000509077291 */ /* 0x000fe2000f8e18ff */
[----:B------:R-:W-:-:S04]  /*4360*/  LOP3.LUT R2, R9, UR10, RZ, 0x3c, !PT ;  /* 0x0000000a09027c12 */ /* 0x000fc8000f8e3cff */
[----:B-1----:R-:W-:-:S04]  /*4370*/  SHF.L.U32 R3, R2, 0x1f, RZ ;  /* 0x0000001f02037819 */ /* 0x002fc800000006ff */
[----:B------:R-:W1:Y:S02]  /*4380*/  SYNCS.PHASECHK.TRANS64.TRYWAIT P0, [UR7], R3 ;  /* 0x00000003ff0075a7 */ /* 0x000e640008001107 */
[----:B-1----:R-:W-:Y:S05]  /*4390*/  @!P0 BRA `(.L_x_90) ;  /* 0x00000058003c8947 */ /* 0x002fea0003800000 */
.L_x_187:
        /* <DEDUP_REMOVED lines=9> */
.L_x_189:
[----:B------:R-:W-:-:S04]  /*4430*/  UIADD3 UR9, UPT, UPT, UR9, 0x1, URZ ;  /* 0x0000000109097890 */ /* 0x000fc8000fffe0ff */
[----:B------:R-:W-:-:S04]  /*4440*/  UISETP.NE.AND UP1, UPT, UR9, 0x4, UPT ;  /* 0x000000040900788c */ /* 0x000fc8000bf25270 */
[----:B------:R-:W-:Y:S02]  /*4450*/  USEL UR7, URZ, 0x1, UP1 ;  /* 0x00000001ff077887 */ /* 0x000fe40008800000 */
[----:B------:R-:W-:-:S04]  /*4460*/  USEL UR9, UR9, URZ, UP1 ;  /* 0x000000ff09097287 */ /* 0x000fc80008800000 */
[----:B------:R-:W-:Y:S01]  /*4470*/  ULEA UR9, UR9, UR5, 0x3 ;  /* 0x0000000509097291 */ /* 0x000fe2000f8e18ff */
[----:B-1----:R-:W-:-:S04]  /*4480*/  LOP3.LUT R3, R2, UR7, RZ, 0x3c, !PT ;  /* 0x0000000702037c12 */ /* 0x002fc8000f8e3cff */
[----:B------:R-:W-:Y:S01]  /*4490*/  SHF.L.U32 R3, R3, 0x1f, RZ ;  /* 0x0000001f03037819 */ /* 0x000fe200000006ff */
[----:B------:R-:W-:-:S04]  /*44a0*/  IMAD.U32 R0, RZ, RZ, UR9 ;  /* 0x00000009ff007e24 */ /* 0x000fc8000f8e00ff */
[----:B------:R1:W2:Y:S03]  /*44b0*/  SYNCS.PHASECHK.TRANS64.TRYWAIT P0, [R0+URZ], R3 ;  /* 0x00000003000075a7 */ /* 0x0002a600080011ff */
[----:B--2---:R-:W-:Y:S05]  /*44c0*/  @!P0 NANOSLEEP.SYNCS 0x989680 ;  /* 0x009896800000895d */ /* 0x004fea0003900000 */
[----:B------:R-:W2:Y:S02]  /*44d0*/  @!P0 SYNCS.PHASECHK.TRANS64 P0, [R0+URZ], R3 ;  /* 0x00000003000085a7 */ /* 0x000ea400080010ff */
[----:B--2---:R-:W-:Y:S05]  /*44e0*/  @P0 BRA `(.L_x_92) ;  /* 0x0000000000200947 */ /* 0x004fea0003800000 */
.L_x_93:
[----:B--2---:R2:W4:Y:S02]  /*44f0*/  SYNCS.PHASECHK.TRANS64.TRYWAIT P0, [R0+URZ], R3 ;  /* 0x00000003000075a7 */ /* 0x00452400080011ff */
[----:B----4-:R-:W-:Y:S05]  /*4500*/  @!P0 NANOSLEEP.SYNCS 0x989680 ;  /* 0x009896800000895d */ /* 0x010fea0003900000 */
[----:B------:R-:W4:Y:S02]  /*4510*/  @!P0 SYNCS.PHASECHK.TRANS64 P0, [R0+URZ], R3 ;  /* 0x00000003000085a7 */ /* 0x000f2400080010ff */
[----:B----4-:R-:W-:Y:S05]  /*4520*/  @!P0 BRA `(.L_x_93) ;  /* 0xfffffffc00f08947 */ /* 0x010fea000383ffff */
[----:B------:R-:W-:Y:S05]  /*4530*/  BRA `(.L_x_92) ;  /* 0x00000000000c7947 */ /* 0x000fea0003800000 */
.L_x_88:
[----:B------:R-:W-:-:S04]  /*4540*/  UIADD3 UR5, UPT, UPT, UR8, 0x1b0, URZ ;  /* 0x000001b008057890 */ /* 0x000fc8000fffe0ff */
[----:B------:R-:W-:-:S09]  /*4550*/  UPRMT UR5, UR4, 0x654, UR5 ;  /* 0x0000065404057896 */ /* 0x000fd20008000005 */
[----:B------:R-:W-:Y:S03]  /*4560*/  SYNCS.ARRIVE.TRANS64.RED.A1T0 RZ, [UR5], RZ ;  /* 0x000000ffffff79a7 */ /* 0x000fe60008100405 */
.L_x_92:
[----:B-12---:R-:W-:Y:S01]  /*4570*/  SHF.L.U32 R3, RZ, 0x1f, RZ ;  /* 0x0000001fff037819 */ /* 0x006fe200000006ff */
[----:B------:R-:W-:Y:S01]  /*4580*/  UIADD3 UR5, UPT, UPT, UR8, 0x1b0, URZ ;  /* 0x000001b008057890 */ /* 0x000fe2000fffe0ff */
[----:B------:R-:W-:Y:S02]  /*4590*/  PLOP3.LUT P0, PT, PT, PT, UP0, 0x80, 0x8 ;  /* 0x000000000008781c */ /* 0x000fe40003f0f008 */
[----:B------:R-:W1:Y:S02]  /*45a0*/  SYNCS.PHASECHK.TRANS64.TRYWAIT P1, [UR8+0x1b0], R3 ;  /* 0x0001b003ff0075a7 */ /* 0x000e640008021108 */
[----:B-1----:R-:W-:Y:S09]  /*45b0*/  @!P1 BRA `(.L_x_94) ;  /* 0x0000005400e49947 */ /* 0x002ff20003800000 */
.L_x_191:
[----:B------:R-:W-:Y:S01]  /*45c0*/  @!UP0 UPRMT UR5, UR4, 0x654, UR5 ;  /* 0x0000065404058896 */ /* 0x000fe20008000005 */
[----:B------:R-:W-:Y:S02]  /*45d0*/  UMOV UR8, 0xffff ;  /* 0x0000ffff00087882 */ /* 0x000fe40000000000 */
[----:B------:R-:W-:-:S06]  /*45e0*/  UMOV UR4, 0x1 ;  /* 0x0000000100047882 */ /* 0x000fcc0000000000 */
[----:B------:R-:W-:Y:S01]  /*45f0*/  @!P0 SYNCS.ARRIVE.TRANS64.RED.A1T0 RZ, [UR5], RZ ;  /* 0x000000ffffff89a7 */ /* 0x000fe20008100405 */
[----:B------:R-:W-:Y:S01]  /*4600*/  NOP ;  /* 0x0000000000007918 */ /* 0x000fe20000000000 */
[----:B-1----:R-:W1:Y:S01]  /*4610*/  LDS R0, [UR6+0x14] ;  /* 0x00001406ff007984 */ /* 0x002e620008000800 */
[----:B------:R-:W-:-:S04]  /*4620*/  ULOP3.LUT UR5, UR24, 0xffff, URZ, 0xc0, !UPT ;  /* 0x0000ffff18057892 */ /* 0x000fc8000f8ec0ff */
[----:B------:R-:W-:-:S04]  /*4630*/  USHF.R.U32.HI UR5, URZ, 0x5, UR5 ;  /* 0x00000005ff057899 */ /* 0x000fc80008011605 */
[----:B------:R-:W-:Y:S02]  /*4640*/  USHF.L.U32 UR8, UR8, UR5, URZ ;  /* 0x0000000508087299 */ /* 0x000fe400080006ff */
[----:B------:R-:W-:-:S04]  /*4650*/  USHF.L.U32 UR4, UR4, UR5, URZ ;  /* 0x0000000504047299 */ /* 0x000fc800080006ff */
[----:B-1----:R-:W-:-:S04]  /*4660*/  LOP3.LUT R0, R0, UR8, RZ, 0xc0, !PT ;  /* 0x0000000800007c12 */ /* 0x002fc8000f8ec0ff */
[----:B------:R-:W-:-:S13]  /*4670*/  ISETP.NE.AND P0, PT, R0, UR8, PT ;  /* 0x0000000800007c0c */ /* 0x000fda000bf05270 */
[----:B------:R-:W-:Y:S05]  /*4680*/  @P0 BRA `(.L_x_95) ;  /* 0x0000000000580947 */ /* 0x000fea0003800000 */
[----:B------:R-:W1:Y:S02]  /*4690*/  LDS R0, [UR6+0x18] ;  /* 0x00001806ff007984 */ /* 0x000e640008000800 */
[----:B-1----:R-:W-:-:S04]  /*46a0*/  LOP3.LUT R0, R0, UR4, RZ, 0xc0, !PT ;  /* 0x0000000400007c12 */ /* 0x002fc8000f8ec0ff */
[----:B------:R-:W-:-:S13]  /*46b0*/  ISETP.NE.AND P0, PT, R0, UR4, PT ;  /* 0x0000000400007c0c */ /* 0x000fda000bf05270 */
[----:B------:R-:W-:Y:S05]  /*46c0*/  @P0 BRA `(.L_x_96) ;  /* 0x00000000003c0947 */ /* 0x000fea0003800000 */
[----:B------:R-:W1:Y:S01]  /*46d0*/  S2R R2, SR_LANEID ;  /* 0x0000000000027919 */ /* 0x000e620000000000 */
[----:B------:R-:W-:Y:S01]  /*46e0*/  ULOP3.LUT UR8, URZ, UR8, URZ, 0x33, !UPT ;  /* 0x00000008ff087292 */ /* 0x000fe2000f8e33ff */
[----:B------:R-:W-:Y:S01]  /*46f0*/  LOP3.LUT R4, RZ, UR4, RZ, 0x33, !PT ;  /* 0x00000004ff047c12 */ /* 0x000fe2000f8e33ff */
[----:B------:R-:W-:Y:S02]  /*4700*/  VOTEU.ANY UR7, UPT, PT ;  /* 0x0000000000077886 */ /* 0x000fe400038e0100 */
[----:B------:R-:W-:Y:S01]  /*4710*/  UFLO.U32 UR7, UR7 ;  /* 0x00000007000772bd */ /* 0x000fe200080e0000 */
[----:B------:R-:W2:Y:S01]  /*4720*/  REDUX UR4, R4 ;  /* 0x00000000040473c4 */ /* 0x000ea20000000000 */
[----:B------:R-:W-:-:S06]  /*4730*/  IMAD.U32 R0, RZ, RZ, UR8 ;  /* 0x00000008ff007e24 */ /* 0x000fcc000f8e00ff */
[----:B------:R1:W-:Y:S01]  /*4740*/  UTCATOMSWS.AND URZ, UR8 ;  /* 0x0000000800ff79e3 */ /* 0x0003e20008000000 */
[----:B------:R-:W3:Y:S01]  /*4750*/  REDUX UR5, R0 ;  /* 0x00000000000573c4 */ /* 0x000ee20000000000 */
[----:B-1----:R-:W-:Y:S01]  /*4760*/  ISETP.EQ.U32.AND P0, PT, R2, UR7, PT ;  /* 0x0000000702007c0c */ /* 0x002fe2000bf02070 */
[----:B--2---:R-:W-:Y:S01]  /*4770*/  IMAD.U32 R2, RZ, RZ, UR4 ;  /* 0x00000004ff027e24 */ /* 0x004fe2000f8e00ff */
[----:B---3--:R-:W-:-:S11]  /*4780*/  MOV R3, UR5 ;  /* 0x0000000500037c02 */ /* 0x008fd60008000f00 */
[----:B------:R1:W-:Y:S04]  /*4790*/  @P0 ATOMS.AND RZ, [UR6+0x14], R3 ;  /* 0x00001403ffff098c */ /* 0x0003e8000a800006 */
[----:B------:R1:W-:Y:S01]  /*47a0*/  @P0 ATOMS.AND RZ, [UR6+0x18], R2 ;  /* 0x00001802ffff098c */ /* 0x0003e2000a800006 */
[----:B------:R-:W-:Y:S05]  /*47b0*/  BRA `(.L_x_97) ;  /* 0x0000000000147947 */ /* 0x000fea0003800000 */
.L_x_96:
[----:B------:R-:W-:Y:S02]  /*47c0*/  MOV R2, 0x47e0 ;  /* 0x000047e000027802 */ /* 0x000fe40000000f00 */
[----:B---345:R-:W-:Y:S05]  /*47d0*/  CALL.REL.NOINC `($__internal_0_$__cuda_sm10x_tcgen05_guardrail_trap_col_being_dealloced_not_returned_by_alloc) ;  /* 0x0000005800387944 */ /* 0x038fea0003c00000 */
[----:B------:R-:W-:Y:S05]  /*47e0*/  BRA `(.L_x_97) ;  /* 0x0000000000087947 */ /* 0x000fea0003800000 */
.L_x_95:
[----:B------:R-:W-:Y:S02]  /*47f0*/  MOV R2, 0x4810 ;  /* 0x0000481000027802 */ /* 0x000fe40000000f00 */
[----:B---345:R-:W-:Y:S05]  /*4800*/  CALL.REL.NOINC `($__internal_2_$__cuda_sm10x_tcgen05_guardrail_trap_unallocated_columns_being_dealloced) ;  /* 0x0000005800447944 */ /* 0x038fea0003c00000 */
.L_x_97:
[----:B------:R-:W-:Y:S01]  /*4810*/  NOP ;  /* 0x0000000000007918 */ /* 0x000fe20000000000 */
[----:B----4-:R-:W-:Y:S05]  /*4820*/  EXIT ;  /* 0x000000000000794d */ /* 0x010fea0003800000 */
.L_x_68:
[----:B------:R-:W-:-:S09]  /*4830*/  UISETP.NE.OR UP5, UPT, UR10, 0x3, UP5 ;  /* 0x000000030a00788c */ /* 0x000fd2000afa5670 */
[----:B------:R-:W-:Y:S05]  /*4840*/  BRA.U UP5, `(.L_x_98) ;  /* 0x0000000d05407547 */ /* 0x000fea000b800000 */
[----:B------:R-:W1:Y:S01]  /*4850*/  LDC R0, c[0x0][0xb30] ;  /* 0x0002cc00ff007b82 */ /* 0x000e620000000800 */
[----:B------:R-:W2:Y:S01]  /*4860*/  LDCU.64 UR8, c[0x0][0x888] ;  /* 0x00011100ff0877ac */ /* 0x000ea20008000a00 */
[----:B------:R-:W-:Y:S02]  /*4870*/  HFMA2 R29, -RZ, RZ, 0, 0 ;  /* 0x00000000ff1d7431 */ /* 0x000fe400000001ff */
[----:B------:R-:W-:Y:S01]  /*4880*/  IMAD.MOV.U32 R31, RZ, RZ, 0x1 ;  /* 0x00000001ff1f7424 */ /* 0x000fe200078e00ff */
[----:B------:R-:W-:Y:S01]  /*4890*/  MOV R23, 0x2000 ;  /* 0x0000200000177802 */ /* 0x000fe20000000f00 */
[----:B------:R-:W3:Y:S01]  /*48a0*/  LDCU.64 UR4, c[0x0][0x890] ;  /* 0x00011200ff0477ac */ /* 0x000ee20008000a00 */
[----:B------:R-:W-:Y:S01]  /*48b0*/  IMAD.MOV.U32 R30, RZ, RZ, RZ ;  /* 0x000000ffff1e7224 */ /* 0x000fe200078e00ff */
[----:B------:R-:W4:Y:S01]  /*48c0*/  LDC R19, c[0x0][0x370] ;  /* 0x0000dc00ff137b82 */ /* 0x000f220000000800 */
[----:B------:R-:W-:Y:S01]  /*48d0*/  UMOV UR6, 0x400 ;  /* 0x0000040000067882 */ /* 0x000fe20000000000 */
[----:B------:R-:W-:-:S02]  /*48e0*/  UPLOP3.LUT UP1, UPT, UPT, UPT, UPT, 0x40, 0x4 ;  /* 0x000000000004789c */ /* 0x000fc40003f2e870 */
[----:B------:R-:W-:-:S04]  /*48f0*/  ULEA UR6, UR37, UR6, 0x18 ;  /* 0x0000000625067291 */ /* 0x000fc8000f8ec0ff */
[----:B------:R-:W4:Y:S01]  /*4900*/  LDC R2, c[0x0][0xb0c] ;  /* 0x0002c300ff027b82 */ /* 0x000f220000000800 */
[----:B------:R-:W-:Y:S02]  /*4910*/  UIADD3 UR13, UPT, UPT, UR6, 0x108, URZ ;  /* 0x00000108060d7890 */ /* 0x000fe4000fffe0ff */
[----:B--2---:R-:W-:Y:S02]  /*4920*/  UISETP.NE.U32.AND UP2, UPT, UR8, URZ, UPT ;  /* 0x000000ff0800728c */ /* 0x004fe4000bf45070 */
[----:B------:R-:W-:Y:S02]  /*4930*/  UIADD3 UR17, UPT, UPT, UR6, 0x100, URZ ;  /* 0x0000010006117890 */ /* 0x000fe4000fffe0ff */
[----:B---3--:R-:W-:Y:S01]  /*4940*/  UISETP.NE.U32.AND UP3, UPT, UR4, URZ, UPT ;  /* 0x000000ff0400728c */ /* 0x008fe2000bf65070 */
[----:B------:R-:W2:Y:S01]  /*4950*/  LDC R18, c[0x0][0xb20] ;  /* 0x0002c800ff127b82 */ /* 0x000ea20000000800 */
[----:B-1----:R-:W-:Y:S01]  /*4960*/  ISETP.NE.AND P1, PT, R0, 0x1, PT ;  /* 0x000000010000780c */ /* 0x002fe20003f25270 */
[----:B------:R-:W-:-:S02]  /*4970*/  UISETP.NE.AND.EX UP2, UPT, UR9, URZ, UPT, UP2 ;  /* 0x000000ff0900728c */ /* 0x000fc4000bf45320 */
[----:B------:R-:W-:Y:S02]  /*4980*/  UPRMT UR13, UR37, 0x654, UR13 ;  /* 0x00000654250d7896 */ /* 0x000fe4000800000d */
[----:B------:R-:W-:Y:S02]  /*4990*/  UISETP.NE.AND.EX UP3, UPT, UR5, URZ, UPT, UP3 ;  /* 0x000000ff0500728c */ /* 0x000fe4000bf65330 */
[----:B------:R-:W1:Y:S08]  /*49a0*/  LDC.64 R32, c[0x0][0x348] ;  /* 0x0000d200ff207b82 */ /* 0x000e700000000a00 */
[----:B------:R-:W3:Y:S08]  /*49b0*/  LDC.64 R16, c[0x0][0xb10] ;  /* 0x0002c400ff107b82 */ /* 0x000ef00000000a00 */
[----:B------:R-:W1:Y:S08]  /*49c0*/  LDC.64 R6, c[0x0][0xb18] ;  /* 0x0002c600ff067b82 */ /* 0x000e700000000a00 */
[----:B------:R-:W1:Y:S08]  /*49d0*/  LDC.64 R4, c[0x0][0xb28] ;  /* 0x0002ca00ff047b82 */ /* 0x000e700000000a00 */
[----:B--2-4-:R-:W1:Y:S02]  /*49e0*/  LDC R22, c[0x0][0x374] ;  /* 0x0000dd00ff167b82 */ /* 0x014e640000000800 */
.L_x_107:
[C---:B------:R-:W-:Y:S02]  /*49f0*/  LEA R0, R30.reuse, UR6, 0x3 ;  /* 0x000000061e007c11 */ /* 0x040fe4000f8e18ff */
[----:B------:R-:W-:Y:S02]  /*4a00*/  SHF.L.U32 R3, R29, 0x1f, RZ ;  /* 0x0000001f1d037819 */ /* 0x000fe400000006ff */
[----:B------:R-:W-:Y:S02]  /*4a10*/  LEA R24, R30, UR6, 0x4 ;  /* 0x000000061e187c11 */ /* 0x000fe4000f8e20ff */
[----:B--2---:R-:W2:Y:S02]  /*4a20*/  SYNCS.PHASECHK.TRANS64.TRYWAIT P0, [R0+URZ+0x130], R3 ;  /* 0x00013003000075a7 */ /* 0x004ea400080011ff */
[----:B--2---:R-:W-:Y:S05]  /*4a30*/  @!P0 BRA `(.L_x_99) ;  /* 0x0000005000dc8947 */ /* 0x004fea0003800000 */
.L_x_192:
[----:B------:R-:W-:Y:S01]  /*4a40*/  ISETP.GE.AND P0, PT, R72, 0x1, PT ;  /* 0x000000014800780c */ /* 0x000fe20003f06270 */
[----:B------:R-:W4:Y:S01]  /*4a50*/  LDS.128 R24, [R24+0x1c0] ;  /* 0x0001c00018187984 */ /* 0x000f220000000c00 */
[----:B--2---:R-:W-:Y:S01]  /*4a60*/  VIADD R0, R0, 0x140 ;  /* 0x0000014000007836 */ /* 0x004fe20000000000 */
[----:B------:R-:W-:Y:S01]  /*4a70*/  @!PT LDS RZ, [RZ] ;  /* 0x00000000fffff984 */ /* 0x000fe20000000800 */
[----:B------:R-:W-:Y:S01]  /*4a80*/  @!PT LDS RZ, [RZ] ;  /* 0x00000000fffff984 */ /* 0x000fe20000000800 */
[----:B------:R-:W-:Y:S01]  /*4a90*/  @!PT LDS RZ, [RZ] ;  /* 0x00000000fffff984 */ /* 0x000fe20000000800 */
[----:B------:R-:W-:Y:S01]  /*4aa0*/  @!PT LDS RZ, [RZ] ;  /* 0x00000000fffff984 */ /* 0x000fe20000000800 */
[----:B------:R2:W-:Y:S06]  /*4ab0*/  MEMBAR.ALL.CTA ;  /* 0x0000000000007992 */ /* 0x0005ec0000008000 */
[----:B--2---:R-:W2:Y:S01]  /*4ac0*/  FENCE.VIEW.ASYNC.S ;  /* 0x00000000000073c6 */ /* 0x004ea20000000000 */
[----:B------:R-:W-:Y:S04]  /*4ad0*/  PRMT R0, RZ, 0x654, R0 ;  /* 0x00000654ff007816 */ /* 0x000fe80000000000 */
[----:B--2---:R2:W-:Y:S01]  /*4ae0*/  SYNCS.ARRIVE.TRANS64.RED.A1T0 RZ, [R0+URZ], RZ ;  /* 0x000000ff00ff79a7 */ /* 0x0045e200081004ff */
[----:B----4-:R-:W-:Y:S11]  /*4af0*/  LOP3.LUT P3, RZ, R26, 0x1, RZ, 0xc0, !PT ;  /* 0x000000011aff7812 */ /* 0x010ff6000786c0ff */
[----:B------:R-:W-:Y:S02]  /*4b00*/  @!UPT UIADD3 URZ, UPT, UPT, URZ, URZ, URZ ;  /* 0x000000fffffff290 */ /* 0x000fe4000fffe0ff */
[----:B------:R-:W-:Y:S02]  /*4b10*/  @P3 MOV R13, R24 ;  /* 0x00000018000d3202 */ /* 0x000fe40000000f00 */
[----:B------:R-:W-:Y:S01]  /*4b20*/  @P3 LOP3.LUT R8, R25, 0xffff, RZ, 0xc0, !PT ;  /* 0x0000ffff19083812 */ /* 0x000fe200078ec0ff */
[----:B--2---:R-:W-:Y:S06]  /*4b30*/  @!P0 BRA `(.L_x_100) ;  /* 0x0000000000a48947 */ /* 0x004fec0003800000 */
[----:B-1----:R-:W-:Y:S01]  /*4b40*/  IMAD.HI.U32 R35, R22, R7, RZ ;  /* 0x0000000716237227 */ /* 0x002fe200078e00ff */
[----:B------:R-:W-:Y:S02]  /*4b50*/  ISETP.NE.AND P0, PT, R6, 0x1, PT ;  /* 0x000000010600780c */ /* 0x000fe40003f05270 */
[----:B------:R-:W-:Y:S01]  /*4b60*/  ISETP.NE.AND P2, PT, R72, 0x1, PT ;  /* 0x000000014800780c */ /* 0x000fe20003f45270 */
[----:B---3--:R-:W-:Y:S01]  /*4b70*/  IMAD.HI.U32 R34, R19, R16, RZ ;  /* 0x0000001013227227 */ /* 0x008fe200078e00ff */
[----:B------:R-:W-:Y:S02]  /*4b80*/  SHF.R.U32.HI R35, RZ, R18, R35 ;  /* 0x00000012ff237219 */ /* 0x000fe40000011623 */
[----:B------:R-:W-:Y:S01]  /*4b90*/  ISETP.NE.AND P4, PT, R2, 0x1, PT ;  /* 0x000000010200780c */ /* 0x000fe20003f85270 */
[----:B------:R-:W-:Y:S01]  /*4ba0*/  IMAD.HI.U32 R36, R13, R16, RZ ;  /* 0x000000100d247227 */ /* 0x000fe200078e00ff */
[----:B------:R-:W-:Y:S02]  /*4bb0*/  SHF.R.U32.HI R34, RZ, R17, R34 ;  /* 0x00000011ff227219 */ /* 0x000fe40000011622 */
[----:B------:R-:W-:Y:S01]  /*4bc0*/  SEL R3, R22, R35, !P0 ;  /* 0x0000002316037207 */ /* 0x000fe20004000000 */
[C---:B------:R-:W-:Y:S01]  /*4bd0*/  IMAD.HI.U32 R35, R8.reuse, R7, RZ ;  /* 0x0000000708237227 */ /* 0x040fe200078e00ff */
[----:B------:R-:W-:Y:S02]  /*4be0*/  SEL R11, R19, R34, !P4 ;  /* 0x00000022130b7207 */ /* 0x000fe40006000000 */
[----:B------:R-:W-:Y:S01]  /*4bf0*/  SHF.R.U32.HI R36, RZ, R17, R36 ;  /* 0x00000011ff247219 */ /* 0x000fe20000011624 */
[----:B------:R-:W-:Y:S01]  /*4c00*/  IMAD.HI.U32 R38, R3, R4, RZ ;  /* 0x0000000403267227 */ /* 0x000fe200078e00ff */
[----:B------:R-:W-:Y:S03]  /*4c10*/  SHF.R.U32.HI R35, RZ, R18, R35 ;  /* 0x00000012ff237219 */ /* 0x000fe60000011623 */
[----:B------:R-:W-:Y:S01]  /*4c20*/  IMAD.HI.U32 R34, R11, R4, RZ ;  /* 0x000000040b227227 */ /* 0x000fe200078e00ff */
[----:B------:R-:W-:Y:S02]  /*4c30*/  @P2 SHF.R.U32.HI R3, RZ, R5, R38 ;  /* 0x00000005ff032219 */ /* 0x000fe40000011626 */
[----:B------:R-:W-:Y:S02]  /*4c40*/  SEL R9, R8, R35, !P0 ;  /* 0x0000002308097207 */ /* 0x000fe40004000000 */
[----:B------:R-:W-:Y:S01]  /*4c50*/  @P2 SHF.R.U32.HI R11, RZ, R5, R34 ;  /* 0x00000005ff0b2219 */ /* 0x000fe20000011622 */
[C---:B------:R-:W-:Y:S01]  /*4c60*/  IMAD R10, R72.reuse, R3, RZ ;  /* 0x00000003480a7224 */ /* 0x040fe200078e02ff */
[----:B------:R-:W-:Y:S01]  /*4c70*/  SEL R3, R13, R36, !P4 ;  /* 0x000000240d037207 */ /* 0x000fe20006000000 */
[C---:B------:R-:W-:Y:S03]  /*4c80*/  IMAD.HI.U32 R14, R9.reuse, R4, RZ ;  /* 0x00000004090e7227 */ /* 0x040fe600078e00ff */
[----:B------:R-:W-:Y:S01]  /*4c90*/  ISETP.GE.AND P0, PT, R9, R10, PT ;  /* 0x0000000a0900720c */ /* 0x000fe20003f06270 */
[C---:B------:R-:W-:Y:S01]  /*4ca0*/  IMAD R12, R72.reuse, R11, RZ ;  /* 0x0000000b480c7224 */ /* 0x040fe200078e02ff */
[-C--:B------:R-:W-:Y:S04]  /*4cb0*/  SHF.R.U32.HI R14, RZ, R5.reuse, R14 ;  /* 0x00000005ff0e7219 */ /* 0x080fe8000001160e */
[----:B------:R-:W-:Y:S02]  /*4cc0*/  ISETP.GE.OR P0, PT, R3, R12, P0 ;  /* 0x0000000c0300720c */ /* 0x000fe40000706670 */
[----:B------:R-:W-:Y:S05]  /*4cd0*/  SEL R15, R9, R14, !P2 ;  /* 0x0000000e090f7207 */ /* 0x000fea0005000000 */
[----:B------:R-:W-:Y:S04]  /*4ce0*/  IMAD.MOV R14, RZ, RZ, -R15 ;  /* 0x000000ffff0e7224 */ /* 0x000fe800078e0a0f */
[----:B------:R-:W-:Y:S02]  /*4cf0*/  IMAD R14, R72, R14, R9 ;  /* 0x0000000e480e7224 */ /* 0x000fe400078e0209 */
[C---:B------:R-:W-:Y:S05]  /*4d00*/  @!P0 IMAD.HI.U32 R10, R3.reuse, R4, RZ ;  /* 0x00000004030a8227 */ /* 0x040fea00078e00ff */
[----:B------:R-:W-:Y:S04]  /*4d10*/  @!P0 SHF.R.U32.HI R10, RZ, R5, R10 ;  /* 0x00000005ff0a8219 */ /* 0x000fe8000001160a */
[----:B------:R-:W-:Y:S01]  /*4d20*/  @!P0 SEL R0, R3, R10, !P2 ;  /* 0x0000000a03008207 */ /* 0x000fe20005000000 */
[----:B------:R-:W-:Y:S03]  /*4d30*/  IMAD.MOV R10, RZ, RZ, -R3 ;  /* 0x000000ffff0a7224 */ /* 0x000fe600078e0a03 */
[----:B------:R-:W-:Y:S01]  /*4d40*/  @!P0 IADD3 R15, PT, PT, R15, -R0, RZ ;  /* 0x800000000f0f8210 */ /* 0x000fe20007ffe0ff */
[----:B------:R-:W-:Y:S01]  /*4d50*/  @!P0 IMAD R0, R11, R14, R0 ;  /* 0x0000000e0b008224 */ /* 0x000fe200078e0200 */
[----:B------:R-:W-:Y:S01]  /*4d60*/  IADD3 R11, PT, PT, -R9, RZ, RZ ;  /* 0x000000ff090b7210 */ /* 0x000fe20007ffe1ff */
[----:B------:R-:W-:Y:S02]  /*4d70*/  IMAD R13, R2, R10, R13 ;  /* 0x0000000a020d7224 */ /* 0x000fe400078e020d */
[----:B------:R-:W-:Y:S02]  /*4d80*/  @!P0 IMAD R9, R15, R72, R3 ;  /* 0x000000480f098224 */ /* 0x000fe400078e0203 */
[----:B------:R-:W-:Y:S02]  /*4d90*/  @!P0 IMAD.MOV.U32 R3, RZ, RZ, R0 ;  /* 0x000000ffff038224 */ /* 0x000fe400078e0000 */
[----:B------:R-:W-:Y:S02]  /*4da0*/  IMAD R8, R6, R11, R8 ;  /* 0x0000000b06087224 */ /* 0x000fe400078e0208 */
[----:B------:R-:W-:Y:S02]  /*4db0*/  IMAD R13, R3, R2, R13 ;  /* 0x00000002030d7224 */ /* 0x000fe400078e020d */
[----:B------:R-:W-:Y:S02]  /*4dc0*/  IMAD R8, R9, R6, R8 ;  /* 0x0000000609087224 */ /* 0x000fe400078e0208 */
.L_x_100:
[----:B------:R-:W-:Y:S05]  /*4dd0*/  BRA.U UP1, `(.L_x_101) ;  /* 0x0000000101107547 */ /* 0x000fea000b800000 */
[----:B------:R-:W-:Y:S04]  /*4de0*/  MOV R0, UR7 ;  /* 0x0000000700007c02 */ /* 0x000fe80008000f00 */
[----:B------:R-:W-:Y:S04]  /*4df0*/  SHF.L.U32 R3, R0, 0x1f, RZ ;  /* 0x0000001f00037819 */ /* 0x000fe800000006ff */
[----:B------:R-:W2:Y:S02]  /*4e00*/  SYNCS.PHASECHK.TRANS64.TRYWAIT P0, [UR6+0x128], R3 ;  /* 0x00012803ff0075a7 */ /* 0x000ea40008001106 */
[----:B--2---:R-:W-:Y:S05]  /*4e10*/  @!P0 BRA `(.L_x_102) ;  /* 0x0000004c00f88947 */ /* 0x004fea0003800000 */
.L_x_101:
[----:B------:R-:W-:Y:S02]  /*4e20*/  R2UR UR19, R21 ;  /* 0x00000000151372ca */ /* 0x000fe400000e0000 */
[----:B------:R-:W-:Y:S02]  /*4e30*/  R2UR UR18, R20 ;  /* 0x00000000141272ca */ /* 0x000fe400000e0000 */
[----:B------:R-:W-:Y:S02]  /*4e40*/  ISETP.NE.U32.AND P2, PT, RZ, UR4, PT ;  /* 0x00000004ff007c0c */ /* 0x000fe4000bf45070 */
[----:B------:R-:W-:Y:S02]  /*4e50*/  SHF.L.U32 R12, R31, 0x1f, RZ ;  /* 0x0000001f1f0c7819 */ /* 0x000fe400000006ff */
[----:B------:R-:W-:Y:S05]  /*4e60*/  ISETP.NE.AND.EX P2, PT, RZ, UR5, PT, P2 ;  /* 0x00000005ff007c0c */ /* 0x000fea000bf45320 */
[----:B------:R-:W-:Y:S02]  /*4e70*/  USHF.L.U32 UR19, UR19, 0x7, URZ ;  /* 0x0000000713137899 */ /* 0x000fe400080006ff */
[----:B------:R-:W-:Y:S01]  /*4e80*/  USHF.L.U32 UR18, UR18, 0x7, URZ ;  /* 0x0000000712127899 */ /* 0x000fe200080006ff */
[----:B------:R-:W-:Y:S11]  /*4e90*/  BRA.U !UP3, `(.L_x_103) ;  /* 0x000000010b347547 */ /* 0x000ff6000b800000 */
[----:B------:R-:W-:Y:S01]  /*4ea0*/  UPLOP3.LUT UP0, UPT, UPT, UPT, UP2, 0x80, 0x8 ;  /* 0x000000000008789c */ /* 0x000fe20003f0f020 */
[----:B--2---:R-:W-:Y:S02]  /*4eb0*/  HFMA2 R0, -RZ, RZ, 0, 5.9604644775390625e-08 ;  /* 0x00000001ff007431 */ /* 0x004fe400000001ff */
[----:B------:R-:W-:Y:S03]  /*4ec0*/  IMAD.MOV.U32 R175, RZ, RZ, 0x1 ;  /* 0x00000001ffaf7424 */ /* 0x000fe600078e00ff */
[----:B------:R-:W-:Y:S05]  /*4ed0*/  PLOP3.LUT P0, PT, PT, PT, UP0, 0x80, 0x8 ;  /* 0x000000000008781c */ /* 0x000fea0003f0f008 */
[----:B------:R-:W2:Y:S01]  /*4ee0*/  @UP0 LDCU.64 UR10, c[0x0][0x888] ;  /* 0x00011100ff0a07ac */ /* 0x000ea20008000a00 */
[----:B------:R-:W-:Y:S07]  /*4ef0*/  @UP0 UIMAD UR8, UR36, UR4, URZ ;  /* 0x00000004240802a4 */ /* 0x000fee000f8e02ff */
[----:B------:R-:W-:Y:S01]  /*4f00*/  @!P0 PRMT R175, R0, 0x7610, R175 ;  /* 0x0000761000af8816 */ /* 0x000fe200000000af */
[----:B--2---:R-:W-:Y:S03]  /*4f10*/  @UP0 UIMAD.WIDE UR10, UR8, 0x4, UR10 ;  /* 0x00000004080a08a5 */ /* 0x004fe6000f8e020a */
[----:B------:R-:W2:Y:S03]  /*4f20*/  @!UP0 LDCU UR8, c[0x0][0x880] ;  /* 0x00011000ff0887ac */ /* 0x000ea60008000800 */
[----:B------:R-:W-:Y:S01]  /*4f30*/  IMAD.U32 R10, RZ, RZ, UR10 ;  /* 0x0000000aff0a7e24 */ /* 0x000fe2000f8e00ff */
[----:B------:R-:W-:Y:S05]  /*4f40*/  MOV R11, UR11 ;  /* 0x0000000b000b7c02 */ /* 0x000fea0008000f00 */
[----:B-----5:R4:W5:Y:S02]  /*4f50*/  @P0 LDG.E R81, desc[UR44][R10.64] ;  /* 0x0000002c0a510981 */ /* 0x020964000c1e1900 */
[----:B--2-4-:R-:W-:Y:S07]  /*4f60*/  @!P0 IMAD.U32 R81, RZ, RZ, UR8 ;  /* 0x00000008ff518e24 */ /* 0x014fee000f8e00ff */
.L_x_103:
[----:B-----5:R-:W-:Y:S01]  /*4f70*/  @!P2 FSETP.EQ.AND P0, PT, R81, RZ, PT ;  /* 0x000000ff5100a20b */ /* 0x020fe20003f02000 */
[----:B------:R-:W-:Y:S01]  /*4f80*/  @!UPT UIADD3 URZ, UPT, UPT, URZ, URZ, URZ ;  /* 0x000000fffffff290 */ /* 0x000fe2000fffe0ff */
[----:B------:R-:W-:Y:S11]  /*4f90*/  @!P2 BRA `(.L_x_104) ;  /* 0x000000000014a947 */ /* 0x000ff60003800000 */
[----:B------:R-:W-:Y:S02]  /*4fa0*/  LOP3.LUT P2, RZ, R175, 0xff, RZ, 0xc0, !PT ;  /* 0x000000ffafff7812 */ /* 0x000fe4000784c0ff */
[----:B------:R-:W-:Y:S04]  /*4fb0*/  PLOP3.LUT P0, PT, PT, PT, UP0, 0x80, 0x8 ;  /* 0x000000000008781c */ /* 0x000fe80003f0f008 */
[----:B------:R-:W-:Y:S07]  /*4fc0*/  PLOP3.LUT P0, PT, P0, PT, PT, 0x8, 0x80 ;  /* 0x000000000080781c */ /* 0x000fee000070e170 */
[----:B------:R-:W-:Y:S11]  /*4fd0*/  @P2 FSETP.EQ.AND P0, PT, R81, RZ, PT ;  /* 0x000000ff5100220b */ /* 0x000ff60003f02000 */
[----:B------:R-:W-:Y:S02]  /*4fe0*/  @!UPT UIADD3 URZ, UPT, UPT, URZ, URZ, URZ ;  /* 0x000000fffffff290 */ /* 0x000fe4000fffe0ff */
.L_x_104:
[----:B------:R-:W4:Y:S01]  /*4ff0*/  SYNCS.PHASECHK.TRANS64.TRYWAIT P2, [UR6+0x110], R12 ;  /* 0x0001100cff0075a7 */ /* 0x000f220008041106 */
[----:B------:R-:W-:Y:S04]  /*5000*/  ELECT P4, URZ, PT ;  /* 0x0000000000ff782f */ /* 0x000fe80003880000 */
[----:B------:R-:W-:Y:S11]  /*5010*/  PLOP3.LUT P4, PT, P0, P4, PT, 0xf2, 0x2f ;  /* 0x00000000002f781c */ /* 0x000ff60000789e72 */
[----:B------:R-:W-:Y:S02]  /*5020*/  @!UPT UIADD3 URZ, UPT, UPT, URZ, URZ, URZ ;  /* 0x000000fffffff290 */ /* 0x000fe4000fffe0ff */
[----:B-1----:R-:W-:Y:S05]  /*5030*/  @!P4 IADD3 R21, P0, PT, R32, 0x580, RZ ;  /* 0x000005802015c810 */ /* 0x002fea0007f1e0ff */
[----:B------:R-:W-:Y:S01]  /*5040*/  @!P4 IMAD.X R20, RZ, RZ, R33, P0 ;  /* 0x000000ffff14c224 */ /* 0x000fe200000e0621 */
[----:B----4-:R-:W-:Y:S07]  /*5050*/  @!P2 BRA `(.L_x_105) ;  /* 0x0000004c0080a947 */ /* 0x010fee0003800000 */
.L_x_195:
[----:B------:R-:W4:Y:S01]  /*5060*/  LDC.64 R14, c[0x0][0xb10] ;  /* 0x0002c400ff0e7b82 */ /* 0x000f220000000a00 */
[----:B------:R-:W-:Y:S01]  /*5070*/  @!P4 R2UR UR8, R20 ;  /* 0x000000001408c2ca */ /* 0x000fe200000e0000 */
[----:B------:R-:W-:Y:S01]  /*5080*/  VOTEU.ALL UP1, P4 ;  /* 0x0000000000ff7886 */ /* 0x000fe20002020000 */
[----:B------:R-:W-:Y:S01]  /*5090*/  @!P4 R2UR UR9, R21 ;  /* 0x000000001509c2ca */ /* 0x000fe200000e0000 */
[----:B------:R-:W-:Y:S01]  /*50a0*/  UMOV UR10, 0x0 ;  /* 0x00000000000a7882 */ /* 0x000fe20000000000 */
[----:B------:R-:W-:Y:S03]  /*50b0*/  UMOV UR11, 0x10000000 ;  /* 0x10000000000b7882 */ /* 0x000fe60000000000 */
[----:B------:R-:W5:Y:S01]  /*50c0*/  LDC.64 R10, c[0x0][0xb18] ;  /* 0x0002c600ff0a7b82 */ /* 0x000f620000000a00 */
[----:B------:R-:W-:Y:S01]  /*50d0*/  @!UP1 UIADD3 UR16, UPT, UPT, UR6, 0x200, URZ ;  /* 0x0000020006109890 */ /* 0x000fe2000fffe0ff */
[----:B------:R-:W-:Y:S01]  /*50e0*/  @P3 SHF.R.U32.HI R28, RZ, 0x10, R25 ;  /* 0x00000010ff1c3819 */ /* 0x000fe20000011619 */
[----:B------:R-:W-:Y:S01]  /*50f0*/  VOTEU.ALL UP1, P4 ;  /* 0x0000000000ff7886 */ /* 0x000fe20002020000 */
[----:B------:R-:W-:Y:S01]  /*5100*/  UMOV UR20, UR36 ;  /* 0x0000002400147c82 */ /* 0x000fe20008000000 */
[----:B------:R-:W-:Y:S03]  /*5110*/  VIADD R30, R30, 0x1 ;  /* 0x000000011e1e7836 */ /* 0x000fe60000000000 */
[----:B--2---:R-:W2:Y:S01]  /*5120*/  @!P1 LDC R0, c[0x0][0xb20] ;  /* 0x0002c800ff009b82 */ /* 0x004ea20000000800 */
[----:B------:R-:W-:Y:S01]  /*5130*/  IMAD.U32 R21, RZ, RZ, UR8 ;  /* 0x00000008ff157e24 */ /* 0x000fe2000f8e00ff */
[----:B------:R-:W-:Y:S06]  /*5140*/  UPRMT UR8, UR37, 0x654, UR17 ;  /* 0x0000065425087896 */ /* 0x000fec0008000011 */
[----:B-1----:R-:W1:Y:S01]  /*5150*/  @!P1 LDC R3, c[0x0][0xb0c] ;  /* 0x0002c300ff039b82 */ /* 0x002e620000000800 */
[----:B------:R-:W-:Y:S01]  /*5160*/  IMAD.U32 R20, RZ, RZ, UR9 ;  /* 0x00000009ff147e24 */ /* 0x000fe2000f8e00ff */
[----:B------:R-:W-:Y:S04]  /*5170*/  @!P4 R2UR UR15, R21 ;  /* 0x00000000150fc2ca */ /* 0x000fe800000e0000 */
[----:B------:R-:W-:Y:S01]  /*5180*/  @!P4 R2UR UR14, R20 ;  /* 0x00000000140ec2ca */ /* 0x000fe200000e0000 */
[----:B------:R-:W-:Y:S11]  /*5190*/  @!P4 IMAD.MOV.U32 R20, RZ, RZ, 0x2000 ;  /* 0x00002000ff14c424 */ /* 0x000ff600078e00ff */
[----:B------:R-:W-:Y:S01]  /*51a0*/  @!UPT UIADD3 URZ, UPT, UPT, URZ, URZ, URZ ;  /* 0x000000fffffff290 */ /* 0x000fe2000fffe0ff */
[----:B------:R1:W-:Y:S01]  /*51b0*/  @!UP1 UTMALDG.3D [UR16], [UR14], desc[UR10] ;  /* 0x00000a100e0095b4 */ /* 0x0003e20008011000 */
[----:B------:R1:W-:Y:S02]  /*51c0*/  @!P4 SYNCS.ARRIVE.TRANS64.RED.A0TR RZ, [UR6+0x100], R20 ;  /* 0x00010014ffffc9a7 */ /* 0x0003e40008300406 */
[----:B-1----:R-:W-:Y:S01]  /*51d0*/  @!P1 ISETP.NE.AND P2, PT, R3, 0x1, PT ;  /* 0x000000010300980c */ /* 0x002fe20003f45270 */
[C---:B----4-:R-:W-:Y:S01]  /*51e0*/  @!P1 IMAD.HI.U32 R14, R13.reuse, R14, RZ ;  /* 0x0000000e0d0e9227 */ /* 0x050fe200078e00ff */
[----:B-----5:R-:W-:Y:S03]  /*51f0*/  @!P1 ISETP.NE.AND P0, PT, R10, 0x1, PT ;  /* 0x000000010a00980c */ /* 0x020fe60003f05270 */
[C---:B------:R-:W-:Y:S01]  /*5200*/  @!P1 IMAD.HI.U32 R11, R8.reuse, R11, RZ ;  /* 0x0000000b080b9227 */ /* 0x040fe200078e00ff */
[----:B------:R-:W-:Y:S04]  /*5210*/  @!P1 SHF.R.U32.HI R14, RZ, R15, R14 ;  /* 0x0000000fff0e9219 */ /* 0x000fe8000001160e */
[----:B--2---:R-:W-:Y:S01]  /*5220*/  @!P1 SHF.R.U32.HI R9, RZ, R0, R11 ;  /* 0x00000000ff099219 */ /* 0x004fe2000001160b */
[----:B------:R-:W-:Y:S01]  /*5230*/  SYNCS.ARRIVE.TRANS64.RED.A1T0 RZ, [UR8], RZ ;  /* 0x000000ffffff79a7 */ /* 0x000fe20008100408 */
[----:B------:R-:W-:Y:S02]  /*5240*/  @!P1 SEL R14, R13, R14, !P2 ;  /* 0x0000000e0d0e9207 */ /* 0x000fe40005000000 */
[----:B------:R-:W-:Y:S01]  /*5250*/  @!P1 SEL R9, R8, R9, !P0 ;  /* 0x0000000908099207 */ /* 0x000fe20004000000 */
[----:B------:R-:W1:Y:S04]  /*5260*/  SYNCS.PHASECHK.TRANS64.TRYWAIT P5, [UR6+0x118], R12 ;  /* 0x0001180cff0075a7 */ /* 0x000e6800080a1106 */
[----:B------:R-:W-:Y:S02]  /*5270*/  @!P1 IMAD.IADD R0, R9, 0x1, -R14 ;  /* 0x0000000109009824 */ /* 0x000fe400078e0a0e */
[----:B------:R-:W-:Y:S02]  /*5280*/  @!P1 IMAD.IADD R9, R14, 0x1, -R9 ;  /* 0x000000010e099824 */ /* 0x000fe400078e0a09 */
[----:B------:R-:W-:Y:S02]  /*5290*/  @!P1 IMAD R13, R0, R3, R13 ;  /* 0x00000003000d9224 */ /* 0x000fe400078e020d */
[----:B------:R-:W-:Y:S01]  /*52a0*/  @!P1 IMAD R8, R9, R10, R8 ;  /* 0x0000000a09089224 */ /* 0x000fe200078e0208 */
[----:B-1----:R-:W-:Y:S06]  /*52b0*/  @!P5 BRA `(.L_x_106) ;  /* 0x0000004c0000d947 */ /* 0x002fec0003800000 */
.L_x_197:
[----:B-1----:R-:W-:Y:S01]  /*52c0*/  @!P4 IADD3 R3, P0, PT, R32, 0x580, RZ ;  /* 0x000005802003c810 */ /* 0x002fe20007f1e0ff */
[----:B------:R-:W-:Y:S01]  /*52d0*/  VOTEU.ALL UP1, P4 ;  /* 0x0000000000ff7886 */ /* 0x000fe20002020000 */
[----:B------:R-:W-:Y:S01]  /*52e0*/  UMOV UR20, 0x0 ;  /* 0x0000000000147882 */ /* 0x000fe20000000000 */
[----:B------:R-:W-:Y:S01]  /*52f0*/  UMOV UR21, 0x10000000 ;  /* 0x1000000000157882 */ /* 0x000fe20000000000 */
[----:B------:R-:W-:Y:S01]  /*5300*/  @!P4 R2UR UR9, R3 ;  /* 0x000000000309c2ca */ /* 0x000fe200000e0000 */
[----:B------:R-:W-:Y:S01]  /*5310*/  @!P4 IMAD.X R0, RZ, RZ, R33, P0 ;  /* 0x000000ffff00c224 */ /* 0x000fe200000e0621 */
[----:B------:R-:W-:Y:S01]  /*5320*/  @!UP1 UIADD3 UR10, UPT, UPT, UR18, 0x40, URZ ;  /* 0x00000040120a9890 */ /* 0x000fe2000fffe0ff */
[----:B------:R-:W-:Y:S01]  /*5330*/  ISETP.NE.AND P0, PT, R30, 0x2, PT ;  /* 0x000000021e00780c */ /* 0x000fe20003f05270 */
[----:B------:R-:W-:Y:S01]  /*5340*/  UMOV UR11, UR19 ;  /* 0x00000013000b7c82 */ /* 0x000fe20008000000 */
[----:B------:R-:W-:Y:S01]  /*5350*/  UMOV UR12, UR36 ;  /* 0x00000024000c7c82 */ /* 0x000fe20008000000 */
[----:B------:R-:W-:Y:S01]  /*5360*/  @!P4 R2UR UR8, R0 ;  /* 0x000000000008c2ca */ /* 0x000fe200000e0000 */
[----:B------:R-:W-:Y:S01]  /*5370*/  IMAD.IADD R20, R8, 0x1, R147 ;  /* 0x0000000108147824 */ /* 0x000fe200078e0293 */
[----:B------:R-:W-:Y:S01]  /*5380*/  @P3 R2UR UR36, R28 ;  /* 0x000000001c2432ca */ /* 0x000fe200000e0000 */
[----:B------:R-:W-:Y:S01]  /*5390*/  IMAD.IADD R21, R13, 0x1, R174 ;  /* 0x000000010d157824 */ /* 0x000fe200078e02ae */
[----:B------:R-:W-:Y:S02]  /*53a0*/  SEL R0, RZ, 0x1, P0 ;  /* 0x00000001ff007807 */ /* 0x000fe40000000000 */
[----:B------:R-:W-:Y:S01]  /*53b0*/  LOP3.LUT R31, R31, 0x1, RZ, 0x3c, !PT ;  /* 0x000000011f1f7812 */ /* 0x000fe200078e3cff */
[----:B------:R-:W-:Y:S01]  /*53c0*/  IMAD.U32 R10, RZ, RZ, UR9 ;  /* 0x00000009ff0a7e24 */ /* 0x000fe2000f8e00ff */
[----:B------:R-:W-:Y:S01]  /*53d0*/  @!UP1 UIADD3 UR9, UPT, UPT, UR6, 0x108, URZ ;  /* 0x0000010806099890 */ /* 0x000fe2000fffe0ff */
[----:B------:R-:W-:Y:S02]  /*53e0*/  LOP3.LUT R29, R29, R0, RZ, 0x3c, !PT ;  /* 0x000000001d1d7212 */ /* 0x000fe400078e3cff */
[----:B------:R-:W-:Y:S02]  /*53f0*/  SEL R30, R30, RZ, P0 ;  /* 0x000000ff1e1e7207 */ /* 0x000fe40000000000 */
[----:B------:R-:W-:Y:S01]  /*5400*/  IMAD.U32 R11, RZ, RZ, UR8 ;  /* 0x00000008ff0b7e24 */ /* 0x000fe2000f8e00ff */
[----:B------:R-:W-:Y:S01]  /*5410*/  @!P4 R2UR UR14, R10 ;  /* 0x000000000a0ec2ca */ /* 0x000fe200000e0000 */
[----:B------:R-:W-:Y:S01]  /*5420*/  @!UP1 UIADD3 UR8, UPT, UPT, UR6, 0x2200, URZ ;  /* 0x0000220006089890 */ /* 0x000fe2000fffe0ff */
[----:B------:R-:W-:Y:S02]  /*5430*/  VOTEU.ALL UP1, P4 ;  /* 0x0000000000ff7886 */ /* 0x000fe40002020000 */
[----:B------:R-:W-:Y:S11]  /*5440*/  @!P4 R2UR UR15, R11 ;  /* 0x000000000b0fc2ca */ /* 0x000ff600000e0000 */
[----:B------:R-:W-:Y:S02]  /*5450*/  @!UPT UIADD3 URZ, UPT, UPT, URZ, URZ, URZ ;  /* 0x000000fffffff290 */ /* 0x000fe4000fffe0ff */
[----:B------:R2:W-:Y:S01]  /*5460*/  @!UP1 UTMALDG.3D [UR8], [UR14], desc[UR20] ;  /* 0x000014080e0095b4 */ /* 0x0005e20008011000 */
[----:B------:R2:W-:Y:S01]  /*5470*/  @!P4 SYNCS.ARRIVE.TRANS64.RED.A0TR RZ, [UR6+0x108], R23 ;  /* 0x00010817ffffc9a7 */ /* 0x0005e20008300406 */
[----:B------:R-:W-:Y:S01]  /*5480*/  UPLOP3.LUT UP1, UPT, UPT, UPT, UPT, 0x80, 0x8 ;  /* 0x000000000008789c */ /* 0x000fe20003f2f070 */
[----:B------:R-:W-:Y:S01]  /*5490*/  SYNCS.ARRIVE.TRANS64.RED.A1T0 RZ, [UR13], RZ ;  /* 0x000000ffffff79a7 */ /* 0x000fe2000810040d */
[----:B------:R-:W-:Y:S09]  /*54a0*/  @P3 BRA `(.L_x_107) ;  /* 0xfffffff400503947 */ /* 0x000ff2000383ffff */
[----:B------:R-:W-:-:S04]  /*54b0*/  SHF.L.U32 R3, R31, 0x1f, RZ ;  /* 0x0000001f1f037819 */ /* 0x000fc800000006ff */
[----:B------:R-:W1:Y:S02]  /*54c0*/  SYNCS.PHASECHK.TRANS64.TRYWAIT P0, [UR6+0x110], R3 ;  /* 0x00011003ff0075a7 */ /* 0x000e640008001106 */
[----:B-1----:R-:W-:Y:S05]  /*54d0*/  @!P0 BRA `(.L_x_108) ;  /* 0x0000004800908947 */ /* 0x002fea0003800000 */
.L_x_199:
[----:B-1----:R-:W-:-:S07]  /*54e0*/  MOV R0, UR6 ;  /* 0x0000000600007c02 */ /* 0x002fce0008000f00 */
.L_x_109:
[----:B-1----:R-:W-:-:S04]  /*54f0*/  SHF.L.U32 R3, R31, 0x1f, RZ ;  /* 0x0000001f1f037819 */ /* 0x002fc800000006ff */
[----:B------:R1:W4:Y:S03]  /*5500*/  SYNCS.PHASECHK.TRANS64.TRYWAIT P0, [R0+URZ+0x118], R3 ;  /* 0x00011803000075a7 */ /* 0x00032600080011ff */
[----:B----4-:R-:W-:Y:S05]  /*5510*/  @!P0 NANOSLEEP.SYNCS 0x989680 ;  /* 0x009896800000895d */ /* 0x010fea0003900000 */
[----:B------:R-:W4:Y:S02]  /*5520*/  @!P0 SYNCS.PHASECHK.TRANS64 P0, [R0+URZ+0x118], R3 ;  /* 0x00011803000085a7 */ /* 0x000f2400080010ff */
[----:B--2-4-:R-:W-:Y:S05]  /*5530*/  @P0 EXIT ;  /* 0x000000000000094d */ /* 0x014fea0003800000 */
[----:B------:R-:W-:Y:S05]  /*5540*/  BRA `(.L_x_109) ;  /* 0xfffffffc00e87947 */ /* 0x000fea000383ffff */
.L_x_98:
[----:B------:R-:W-:-:S06]  /*5550*/  UISETP.GE.AND UP1, UPT, UR10, 0x4, UPT ;  /* 0x000000040a00788c */ /* 0x000fcc000bf26270 */
[----:B------:R-:W-:-:S13]  /*5560*/  PLOP3.LUT P0, PT, PT, PT, UP1, 0x80, 0x8 ;  /* 0x000000000008781c */ /* 0x000fda0003f0f018 */
[----:B------:R-:W-:Y:S05]  /*5570*/  @!P0 EXIT ;  /* 0x000000000000894d */ /* 0x000fea0003800000 */
[----:B------:R-:W-:Y:S01]  /*5580*/  BAR.SYNC.DEFER_BLOCKING 0x6, 0xa0 ;  /* 0x0182800000007b1d */ /* 0x000fe20000010000 */
[C---:B------:R-:W-:Y:S01]  /*5590*/  IMAD.SHL.U32 R3, R193.reuse, 0x40, RZ ;  /* 0x00000040c1037824 */ /* 0x040fe200078e00ff */
[C---:B------:R-:W-:Y:S01]  /*55a0*/  LOP3.LUT R197, R193.reuse, 0x60, RZ, 0xc0, !PT ;  /* 0x00000060c1c57812 */ /* 0x040fe200078ec0ff */
[C---:B------:R-:W-:Y:S01]  /*55b0*/  IMAD.SHL.U32 R176, R193.reuse, 0x8, RZ ;  /* 0x00000008c1b07824 */ /* 0x040fe200078e00ff */
[C---:B------:R-:W-:Y:S01]  /*55c0*/  LOP3.LUT R195, R193.reuse, 0x2, RZ, 0xc0, !PT ;  /* 0x00000002c1c37812 */ /* 0x040fe200078ec0ff */
[----:B------:R-:W-:Y:S01]  /*55d0*/  IMAD.U32 R79, R193, 0x10000, RZ ;  /* 0x00010000c14f7824 */ /* 0x000fe200078e00ff */
[----:B------:R-:W-:Y:S02]  /*55e0*/  UMOV UR47, 0x400 ;  /* 0x00000400002f7882 */ /* 0x000fe40000000000 */
[----:B------:R-:W1:Y:S01]  /*55f0*/  LDC R181, c[0x0][0x370] ;  /* 0x0000dc00ffb57b82 */ /* 0x000e620000000800 */
[----:B------:R-:W-:Y:S01]  /*5600*/  ULEA UR47, UR37, UR47, 0x18 ;  /* 0x0000002f252f7291 */ /* 0x000fe2000f8ec0ff */
[----:B------:R-:W-:Y:S01]  /*5610*/  LOP3.LUT R5, R3, 0x180, RZ, 0xc0, !PT ;  /* 0x0000018003057812 */ /* 0x000fe200078ec0ff */
[----:B------:R-:W-:Y:S01]  /*5620*/  HFMA2 R200, -RZ, RZ, 0, 0 ;  /* 0x00000000ffc87431 */ /* 0x000fe200000001ff */
[----:B------:R-:W-:Y:S01]  /*5630*/  LOP3.LUT R79, R79, 0x600000, RZ, 0xc0, !PT ;  /* 0x006000004f4f7812 */ /* 0x000fe200078ec0ff */
[----:B------:R-:W-:Y:S01]  /*5640*/  UIADD3 UR4, UPT, UPT, UR47, 0x4200, URZ ;  /* 0x000042002f047890 */ /* 0x000fe2000fffe0ff */
[----:B------:R-:W-:Y:S01]  /*5650*/  LOP3.LUT R176, R5, 0x30, R176, 0xf8, !PT ;  /* 0x0000003005b07812 */ /* 0x000fe200078ef8b0 */
[----:B------:R-:W-:Y:S01]  /*5660*/  IMAD.MOV.U32 R76, RZ, RZ, RZ ;  /* 0x000000ffff4c7224 */ /* 0x000fe200078e00ff */
[----:B------:R-:W2:Y:S01]  /*5670*/  LDC R74, c[0x0][0xb0c] ;  /* 0x0002c300ff4a7b82 */ /* 0x000ea20000000800 */
[----:B------:R-:W-:-:S02]  /*5680*/  LOP3.LUT R193, R193, 0x4, RZ, 0xc0, !PT ;  /* 0x00000004c1c17812 */ /* 0x000fc400078ec0ff */
[----:B------:R-:W-:Y:S02]  /*5690*/  CS2R R190, SRZ ;  /* 0x0000000000be7805 */ /* 0x000fe4000001ff00 */
[----:B------:R-:W-:Y:S02]  /*56a0*/  LOP3.LUT R176, R176, 0x1e40, R3, 0xf8, !PT ;  /* 0x00001e40b0b07812 */ /* 0x000fe400078ef803 */
[----:B------:R-:W-:Y:S02]  /*56b0*/  CS2R R188, SRZ ;  /* 0x0000000000bc7805 */ /* 0x000fe4000001ff00 */
[----:B------:R-:W-:Y:S01]  /*56c0*/  IADD3 R192, PT, PT, -R193, 0x2, RZ ;  /* 0x00000002c1c07810 */ /* 0x000fe20007ffe1ff */
[----:B------:R-:W-:Y:S01]  /*56d0*/  IMAD.MOV R180, RZ, RZ, -R195 ;  /* 0x000000ffffb47224 */ /* 0x000fe200078e0ac3 */
[----:B------:R-:W-:Y:S01]  /*56e0*/  MOV R196, UR4 ;  /* 0x0000000400c47c02 */ /* 0x000fe20008000f00 */
[----:B------:R-:W3:Y:S01]  /*56f0*/  LDC R178, c[0x0][0xb20] ;  /* 0x0002c800ffb27b82 */ /* 0x000ee20000000800 */
[----:B------:R-:W4:Y:S01]  /*5700*/  LDS R0, [UR47+0x1e0] ;  /* 0x0001e02fff007984 */ /* 0x000f220008000800 */
[----:B------:R-:W-:Y:S01]  /*5710*/  VIADD R194, R176, UR47 ;  /* 0x0000002fb0c27c36 */ /* 0x000fe20008000000 */
[----:B------:R-:W1:Y:S01]  /*5720*/  LDCU.64 UR50, c[0x0][0x348] ;  /* 0x00006900ff3277ac */ /* 0x000e620008000a00 */
[----:B------:R-:W-:-:S02]  /*5730*/  IMAD.MOV R179, RZ, RZ, -R193 ;  /* 0x000000ffffb37224 */ /* 0x000fc400078e0ac1 */
[----:B------:R-:W-:Y:S01]  /*5740*/  VIADD R194, R194, 0x200 ;  /* 0x00000200c2c27836 */ /* 0x000fe20000000000 */
[----:B------:R-:W1:Y:S01]  /*5750*/  LDCU.64 UR38, c[0x0][0x888] ;  /* 0x00011100ff2677ac */ /* 0x000e620008000a00 */
[----:B------:R-:W1:Y:S01]  /*5760*/  LDC R73, c[0x0][0xb30] ;  /* 0x0002cc00ff497b82 */ /* 0x000e620000000800 */
[----:B------:R-:W-:-:S07]  /*5770*/  UIADD3 UR46, UPT, UPT, UR47, 0x200, URZ ;  /* 0x000002002f2e7890 */ /* 0x000fce000fffe0ff */
[----:B------:R-:W1:Y:S08]  /*5780*/  LDC.64 R172, c[0x0][0xb10] ;  /* 0x0002c400ffac7b82 */ /* 0x000e700000000a00 */
[----:B------:R-:W1:Y:S08]  /*5790*/  LDC.64 R70, c[0x0][0xb18] ;  /* 0x0002c600ff467b82 */ /* 0x000e700000000a00 */
[----:B------:R-:W1:Y:S08]  /*57a0*/  LDC.64 R168, c[0x0][0x888] ;  /* 0x00022200ffa87b82 */ /* 0x000e700000000a00 */
[----:B------:R-:W1:Y:S01]  /*57b0*/  LDC.64 R68, c[0x0][0xb28] ;  /* 0x0002ca00ff447b82 */ /* 0x000e620000000a00 */
[----:B----4-:R-:W-:-:S07]  /*57c0*/  IMAD.IADD R79, R0, 0x1, R79 ;  /* 0x00000001004f7824 */ /* 0x010fce00078e024f */
[----:B------:R-:W4:Y:S08]  /*57d0*/  LDC.64 R170, c[0x0][0x890] ;  /* 0x00022400ffaa7b82 */ /* 0x000f300000000a00 */
[----:B------:R-:W1:Y:S08]  /*57e0*/  LDC.64 R166, c[0x0][0x8b0] ;  /* 0x00022c00ffa67b82 */ /* 0x000e700000000a00 */
[----:B------:R-:W1:Y:S08]  /*57f0*/  LDC.64 R164, c[0x0][0x8a8] ;  /* 0x00022a00ffa47b82 */ /* 0x000e700000000a00 */
[----:B--23--:R-:W1:Y:S02]  /*5800*/  LDC R182, c[0x0][0x374] ;  /* 0x0000dd00ffb67b82 */ /* 0x00ce640000000800 */
.L_x_137:
[----:B------:R-:W-:Y:S02]  /*5810*/  LEA R0, R200, UR47, 0x3 ;  /* 0x0000002fc8007c11 */ /* 0x000fe4000f8e18ff */
[----:B------:R-:W-:Y:S02]  /*5820*/  SHF.L.U32 R3, R190, 0x1f, RZ ;  /* 0x0000001fbe037819 */ /* 0x000fe400000006ff */
[----:B-1----:R-:W-:Y:S02]  /*5830*/  LEA R16, R200, UR47, 0x4 ;  /* 0x0000002fc8107c11 */ /* 0x002fe4000f8e20ff */
[----:B------:R-:W2:Y:S02]  /*5840*/  SYNCS.PHASECHK.TRANS64.TRYWAIT P0, [R0+URZ+0x130], R3 ;  /* 0x00013003000075a7 */ /* 0x000ea400080011ff */
[----:B--2---:R-:W-:Y:S05]  /*5850*/  @!P0 BRA `(.L_x_110) ;  /* 0x0000004400c88947 */ /* 0x004fea0003800000 */
.L_x_200:
[----:B------:R-:W3:Y:S01]  /*5860*/  LDC.64 R12, c[0x0][0xb10] ;  /* 0x0002c400ff0c7b82 */ /* 0x000ee20000000a00 */
[----:B------:R-:W4:Y:S01]  /*5870*/  LDS.128 R16, [R16+0x1c0] ;  /* 0x0001c00010107984 */ /* 0x000f220000000c00 */
[----:B-1----:R-:W-:Y:S01]  /*5880*/  ISETP.NE.AND P1, PT, R73, 0x1, PT ;  /* 0x000000014900780c */ /* 0x002fe20003f25270 */
[----:B--2---:R-:W-:Y:S01]  /*5890*/  VIADD R0, R0, 0x140 ;  /* 0x0000014000007836 */ /* 0x004fe20000000000 */
[----:B------:R-:W-:Y:S04]  /*58a0*/  ISETP.GE.AND P0, PT, R72, 0x1, PT ;  /* 0x000000014800780c */ /* 0x000fe80003f06270 */
[----:B------:R-:W1:Y:S01]  /*58b0*/  LDC.64 R10, c[0x0][0xb18] ;  /* 0x0002c600ff0a7b82 */ /* 0x000e620000000a00 */
[----:B------:R-:W-:Y:S01]  /*58c0*/  PRMT R0, RZ, 0x654, R0 ;  /* 0x00000654ff007816 */ /* 0x000fe20000000000 */
[----:B------:R-:W-:Y:S01]  /*58d0*/  @!PT LDS RZ, [RZ] ;  /* 0x00000000fffff984 */ /* 0x000fe20000000800 */
[----:B------:R-:W-:Y:S01]  /*58e0*/  @!PT LDS RZ, [RZ] ;  /* 0x00000000fffff984 */ /* 0x000fe20000000800 */
[----:B------:R-:W-:Y:S01]  /*58f0*/  @!PT LDS RZ, [RZ] ;  /* 0x00000000fffff984 */ /* 0x000fe20000000800 */
[----:B------:R-:W-:Y:S01]  /*5900*/  @!PT LDS RZ, [RZ] ;  /* 0x00000000fffff984 */ /* 0x000fe20000000800 */
[----:B------:R2:W-:Y:S06]  /*5910*/  MEMBAR.ALL.CTA ;  /* 0x0000000000007992 */ /* 0x0005ec0000008000 */
[----:B--2---:R-:W2:Y:S01]  /*5920*/  FENCE.VIEW.ASYNC.S ;  /* 0x00000000000073c6 */ /* 0x004ea20000000000 */
[----:B------:R-:W1:Y:S08]  /*5930*/  @!P1 LDC R14, c[0x0][0xb20] ;  /* 0x0002c800ff0e9b82 */ /* 0x000e700000000800 */
[----:B------:R-:W1:Y:S01]  /*5940*/  @!P1 LDC R9, c[0x0][0xb0c] ;  /* 0x0002c300ff099b82 */ /* 0x000e620000000800 */
[----:B--2---:R2:W-:Y:S01]  /*5950*/  SYNCS.ARRIVE.TRANS64.RED.A1T0 RZ, [R0+URZ], RZ ;  /* 0x000000ff00ff79a7 */ /* 0x0045e200081004ff */
[----:B----4-:R-:W-:Y:S04]  /*5960*/  LOP3.LUT P4, RZ, R18, 0x1, RZ, 0xc0, !PT ;  /* 0x0000000112ff7812 */ /* 0x010fe8000788c0ff */
[----:B------:R-:W-:Y:S09]  /*5970*/  P2R R198, PR, RZ, 0x10 ;  /* 0x00000010ffc67803 */ /* 0x000ff20000000000 */
[----:B------:R-:W-:Y:S02]  /*5980*/  @P4 MOV R77, R16 ;  /* 0x00000010004d4202 */ /* 0x000fe40000000f00 */
[----:B------:R-:W-:Y:S01]  /*5990*/  @P4 LOP3.LUT R75, R17, 0xffff, RZ, 0xc0, !PT ;  /* 0x0000ffff114b4812 */ /* 0x000fe200078ec0ff */
[----:B--23--:R-:W-:Y:S06]  /*59a0*/  @!P0 BRA `(.L_x_111) ;  /* 0x0000000000a48947 */ /* 0x00cfec0003800000 */
[----:B------:R-:W-:Y:S01]  /*59b0*/  IMAD.HI.U32 R23, R182, R71, RZ ;  /* 0x00000047b6177227 */ /* 0x000fe200078e00ff */
[----:B------:R-:W-:Y:S02]  /*59c0*/  ISETP.NE.AND P0, PT, R70, 0x1, PT ;  /* 0x000000014600780c */ /* 0x000fe40003f05270 */
[----:B------:R-:W-:Y:S01]  /*59d0*/  ISETP.NE.AND P2, PT, R72, 0x1, PT ;  /* 0x000000014800780c */ /* 0x000fe20003f45270 */
[----:B------:R-:W-:Y:S01]  /*59e0*/  IMAD.HI.U32 R22, R181, R172, RZ ;  /* 0x000000acb5167227 */ /* 0x000fe200078e00ff */
[----:B------:R-:W-:Y:S02]  /*59f0*/  SHF.R.U32.HI R23, RZ, R178, R23 ;  /* 0x000000b2ff177219 */ /* 0x000fe40000011617 */
[----:B------:R-:W-:Y:S01]  /*5a00*/  ISETP.NE.AND P3, PT, R74, 0x1, PT ;  /* 0x000000014a00780c */ /* 0x000fe20003f65270 */
[----:B------:R-:W-:Y:S01]  /*5a10*/  IMAD.HI.U32 R26, R77, R172, RZ ;  /* 0x000000ac4d1a7227 */ /* 0x000fe200078e00ff */
[----:B------:R-:W-:Y:S02]  /*5a20*/  SHF.R.U32.HI R22, RZ, R173, R22 ;  /* 0x000000adff167219 */ /* 0x000fe40000011616 */
[----:B------:R-:W-:Y:S01]  /*5a30*/  SEL R3, R182, R23, !P0 ;  /* 0x00000017b6037207 */ /* 0x000fe20004000000 */
[----:B------:R-:W-:Y:S01]  /*5a40*/  IMAD.HI.U32 R23, R75, R71, RZ ;  /* 0x000000474b177227 */ /* 0x000fe200078e00ff */
[----:B------:R-:W-:Y:S02]  /*5a50*/  SEL R7, R181, R22, !P3 ;  /* 0x00000016b5077207 */ /* 0x000fe40005800000 */
[----:B------:R-:W-:Y:S01]  /*5a60*/  SHF.R.U32.HI R26, RZ, R173, R26 ;  /* 0x000000adff1a7219 */ /* 0x000fe2000001161a */
[-C--:B------:R-:W-:Y:S04]  /*5a70*/  IMAD.HI.U32 R22, R3, R68.reuse, RZ ;  /* 0x0000004403167227 */ /* 0x080fe800078e00ff */
[----:B------:R-:W-:Y:S01]  /*5a80*/  IMAD.HI.U32 R24, R7, R68, RZ ;  /* 0x0000004407187227 */ /* 0x000fe200078e00ff */
[-C--:B------:R-:W-:Y:S02]  /*5a90*/  @P2 SHF.R.U32.HI R3, RZ, R69.reuse, R22 ;  /* 0x00000045ff032219 */ /* 0x080fe40000011616 */
[----:B------:R-:W-:Y:S02]  /*5aa0*/  SHF.R.U32.HI R22, RZ, R178, R23 ;  /* 0x000000b2ff167219 */ /* 0x000fe40000011617 */
[----:B------:R-:W-:Y:S01]  /*5ab0*/  @P2 SHF.R.U32.HI R7, RZ, R69, R24 ;  /* 0x00000045ff072219 */ /* 0x000fe20000011618 */
[C---:B------:R-:W-:Y:S01]  /*5ac0*/  IMAD R2, R72.reuse, R3, RZ ;  /* 0x0000000348027224 */ /* 0x040fe200078e02ff */
[----:B------:R-:W-:Y:S02]  /*5ad0*/  SEL R5, R75, R22, !P0 ;  /* 0x000000164b057207 */ /* 0x000fe40004000000 */
[----:B------:R-:W-:Y:S01]  /*5ae0*/  SEL R3, R77, R26, !P3 ;  /* 0x0000001a4d037207 */ /* 0x000fe20005800000 */
[----:B------:R-:W-:Y:S01]  /*5af0*/  IMAD R4, R72, R7, RZ ;  /* 0x0000000748047224 */ /* 0x000fe200078e02ff */
[C---:B------:R-:W-:Y:S01]  /*5b00*/  ISETP.GE.AND P0, PT, R5.reuse, R2, PT ;  /* 0x000000020500720c */ /* 0x040fe20003f06270 */
[----:B------:R-:W-:Y:S03]  /*5b10*/  IMAD.HI.U32 R6, R5, R68, RZ ;  /* 0x0000004405067227 */ /* 0x000fe600078e00ff */
[----:B------:R-:W-:Y:S01]  /*5b20*/  ISETP.GE.OR P0, PT, R3, R4, P0 ;  /* 0x000000040300720c */ /* 0x000fe20000706670 */
[----:B------:R-:W-:Y:S01]  /*5b30*/  IMAD.MOV R4, RZ, RZ, -R3 ;  /* 0x000000ffff047224 */ /* 0x000fe200078e0a03 */
[-C--:B------:R-:W-:Y:S03]  /*5b40*/  SHF.R.U32.HI R6, RZ, R69.reuse, R6 ;  /* 0x00000045ff067219 */ /* 0x080fe60000011606 */
[----:B------:R-:W-:Y:S01]  /*5b50*/  IMAD R77, R74, R4, R77 ;  /* 0x000000044a4d7224 */ /* 0x000fe200078e024d */
[----:B------:R-:W-:Y:S05]  /*5b60*/  SEL R15, R5, R6, !P2 ;  /* 0x00000006050f7207 */ /* 0x000fea0005000000 */
[----:B------:R-:W-:Y:S02]  /*5b70*/  IMAD.MOV R6, RZ, RZ, -R15 ;  /* 0x000000ffff067224 */ /* 0x000fe400078e0a0f */
[C---:B------:R-:W-:Y:S04]  /*5b80*/  @!P0 IMAD.HI.U32 R2, R3.reuse, R68, RZ ;  /* 0x0000004403028227 */ /* 0x040fe800078e00ff */
[----:B------:R-:W-:Y:S01]  /*5b90*/  IMAD R6, R72, R6, R5 ;  /* 0x0000000648067224 */ /* 0x000fe200078e0205 */
[----:B------:R-:W-:Y:S04]  /*5ba0*/  @!P0 SHF.R.U32.HI R2, RZ, R69, R2 ;  /* 0x00000045ff028219 */ /* 0x000fe80000011602 */
[----:B------:R-:W-:Y:S02]  /*5bb0*/  @!P0 SEL R0, R3, R2, !P2 ;  /* 0x0000000203008207 */ /* 0x000fe40005000000 */
[----:B------:R-:W-:Y:S02]  /*5bc0*/  IADD3 R2, PT, PT, -R5, RZ, RZ ;  /* 0x000000ff05027210 */ /* 0x000fe40007ffe1ff */
[----:B------:R-:W-:Y:S01]  /*5bd0*/  @!P0 IADD3 R8, PT, PT, R15, -R0, RZ ;  /* 0x800000000f088210 */ /* 0x000fe20007ffe0ff */
[----:B------:R-:W-:Y:S02]  /*5be0*/  @!P0 IMAD R0, R7, R6, R0 ;  /* 0x0000000607008224 */ /* 0x000fe400078e0200 */
[----:B------:R-:W-:Y:S02]  /*5bf0*/  IMAD R75, R70, R2, R75 ;  /* 0x00000002464b7224 */ /* 0x000fe400078e024b */
[----:B------:R-:W-:Y:S02]  /*5c00*/  @!P0 IMAD R5, R8, R72, R3 ;  /* 0x0000004808058224 */ /* 0x000fe400078e0203 */
[----:B------:R-:W-:Y:S04]  /*5c10*/  @!P0 IMAD.MOV.U32 R3, RZ, RZ, R0 ;  /* 0x000000ffff038224 */ /* 0x000fe800078e0000 */
[----:B------:R-:W-:Y:S02]  /*5c20*/  IMAD R77, R3, R74, R77 ;  /* 0x0000004a034d7224 */ /* 0x000fe400078e024d */
[----:B------:R-:W-:Y:S07]  /*5c30*/  IMAD R75, R5, R70, R75 ;  /* 0x00000046054b7224 */ /* 0x000fee00078e024b */
.L_x_111:
[----:B-1----:R-:W-:Y:S01]  /*5c40*/  @!P1 ISETP.NE.AND P0, PT, R10, 0x1, PT ;  /* 0x000000010a00980c */ /* 0x002fe20003f05270 */
[----:B------:R-:W-:Y:S01]  /*5c50*/  @!P1 IMAD.HI.U32 R0, R77, R12, RZ ;  /* 0x0000000c4d009227 */ /* 0x000fe200078e00ff */
[----:B------:R-:W-:Y:S01]  /*5c60*/  @!P1 ISETP.NE.AND P2, PT, R9, 0x1, PT ;  /* 0x000000010900980c */ /* 0x000fe20003f45270 */
[----:B------:R-:W-:Y:S01]  /*5c70*/  ULOP3.LUT UP0, URZ, UR46, 0x1b0, URZ, 0xc0, !UPT ;  /* 0x000001b02eff7892 */ /* 0x000fe2000f80c0ff */
[----:B------:R-:W-:Y:S01]  /*5c80*/  R2UR UR42, R21 ;  /* 0x00000000152a72ca */ /* 0x000fe200000e0000 */
[----:B------:R-:W-:Y:S01]  /*5c90*/  @!P1 IMAD.HI.U32 R3, R75, R11, RZ ;  /* 0x0000000b4b039227 */ /* 0x000fe200078e00ff */
[----:B------:R-:W-:Y:S02]  /*5ca0*/  @!P1 SHF.R.U32.HI R0, RZ, R13, R0 ;  /* 0x0000000dff009219 */ /* 0x000fe40000011600 */
[----:B------:R-:W-:Y:S01]  /*5cb0*/  R2UR UR41, R20 ;  /* 0x00000000142972ca */ /* 0x000fe200000e0000 */
[----:B------:R-:W-:Y:S01]  /*5cc0*/  VIADD R200, R200, 0x1 ;  /* 0x00000001c8c87836 */ /* 0x000fe20000000000 */
[----:B------:R-:W-:Y:S02]  /*5cd0*/  @!P1 SHF.R.U32.HI R2, RZ, R14, R3 ;  /* 0x0000000eff029219 */ /* 0x000fe40000011603 */
[----:B------:R-:W-:Y:S02]  /*5ce0*/  @!P1 SEL R3, R77, R0, !P2 ;  /* 0x000000004d039207 */ /* 0x000fe40005000000 */
[----:B------:R-:W-:Y:S02]  /*5cf0*/  @!P1 SEL R2, R75, R2, !P0 ;  /* 0x000000024b029207 */ /* 0x000fe40004000000 */
[----:B------:R-:W-:Y:S01]  /*5d00*/  @P4 SHF.R.U32.HI R183, RZ, 0x10, R17 ;  /* 0x00000010ffb74819 */ /* 0x000fe20000011611 */
[----:B------:R-:W-:Y:S02]  /*5d10*/  USHF.L.U32 UR42, UR42, 0x7, URZ ;  /* 0x000000072a2a7899 */ /* 0x000fe400080006ff */
[----:B------:R-:W-:Y:S02]  /*5d20*/  @!P1 IMAD.IADD R0, R2, 0x1, -R3 ;  /* 0x0000000102009824 */ /* 0x000fe400078e0a03 */
[----:B------:R-:W-:Y:S01]  /*5d30*/  @!P1 IMAD.IADD R2, R3, 0x1, -R2 ;  /* 0x0000000103029824 */ /* 0x000fe200078e0a02 */
[----:B------:R-:W-:Y:S01]  /*5d40*/  USHF.L.U32 UR41, UR41, 0x7, URZ ;  /* 0x0000000729297899 */ /* 0x000fe200080006ff */
[----:B------:R-:W-:Y:S02]  /*5d50*/  @!P1 IMAD R77, R0, R9, R77 ;  /* 0x00000009004d9224 */ /* 0x000fe400078e024d */
[----:B------:R-:W-:Y:S01]  /*5d60*/  @!P1 IMAD R75, R2, R10, R75 ;  /* 0x0000000a024b9224 */ /* 0x000fe200078e024b */
[----:B------:R-:W-:Y:S08]  /*5d70*/  BRA.U !UP0, `(.L_x_112) ;  /* 0x0000000108407547 */ /* 0x000ff0000b800000 */
[----:B------:R-:W1:Y:S01]  /*5d80*/  LDCU.64 UR8, c[0x4][0x80] ;  /* 0x01001000ff0877ac */ /* 0x000e620008000a00 */
[----:B------:R-:W-:Y:S01]  /*5d90*/  MOV R3, 0x0 ;  /* 0x0000000000037802 */ /* 0x000fe20000000f00 */
[----:B------:R-:W-:Y:S02]  /*5da0*/  HFMA2 R12, -RZ, RZ, 0, 5.9604644775390625e-08 ;  /* 0x00000001ff0c7431 */ /* 0x000fe400000001ff */
[----:B------:R-:W-:Y:S02]  /*5db0*/  IMAD.MOV.U32 R8, RZ, RZ, 0x70 ;  /* 0x00000070ff087424 */ /* 0x000fe400078e00ff */
[----:B------:R-:W-:Y:S01]  /*5dc0*/  IMAD.MOV.U32 R13, RZ, RZ, RZ ;  /* 0x000000ffff0d7224 */ /* 0x000fe200078e00ff */
[----:B------:R-:W2:Y:S01]  /*5dd0*/  LDCU.64 UR6, c[0x4][0x88] ;  /* 0x01001100ff0677ac */ /* 0x000ea20008000a00 */
[----:B------:R-:W3:Y:S01]  /*5de0*/  LDC.64 R2, c[0x4][R3] ;  /* 0x0100000003027b82 */ /* 0x000ee20000000a00 */
[----:B------:R-:W4:Y:S01]  /*5df0*/  LDCU.64 UR4, c[0x4][0x8] ;  /* 0x01000100ff0477ac */ /* 0x000f220008000a00 */
[----:B-1----:R-:W-:Y:S01]  /*5e00*/  MOV R5, UR9 ;  /* 0x0000000900057c02 */ /* 0x002fe20008000f00 */
[----:B------:R-:W-:Y:S01]  /*5e10*/  IMAD.U32 R4, RZ, RZ, UR8 ;  /* 0x00000008ff047e24 */ /* 0x000fe2000f8e00ff */
[----:B--2---:R-:W-:Y:S01]  /*5e20*/  MOV R7, UR7 ;  /* 0x0000000700077c02 */ /* 0x004fe20008000f00 */
[----:B------:R-:W-:Y:S01]  /*5e30*/  IMAD.U32 R6, RZ, RZ, UR6 ;  /* 0x00000006ff067e24 */ /* 0x000fe2000f8e00ff */
[----:B----4-:R-:W-:Y:S01]  /*5e40*/  MOV R11, UR5 ;  /* 0x00000005000b7c02 */ /* 0x010fe20008000f00 */
[----:B------:R-:W-:Y:S02]  /*5e50*/  IMAD.U32 R10, RZ, RZ, UR4 ;  /* 0x00000004ff0a7e24 */ /* 0x000fe4000f8e00ff */
[----:B------:R-:W-:Y:S07]  /*5e60*/  LEPC R20, `(.L_x_112) ;  /* 0x000000001014794e */ /* 0x000fee0000000000 */
[----:B---3-5:R-:W-:Y:S05]  /*5e70*/  CALL.ABS.NOINC R2 ;  /* 0x0000000002007343 */ /* 0x028fea0003c00000 */
.L_x_112:
[----:B------:R-:W-:Y:S01]  /*5e80*/  LOP3.LUT P0, RZ, R196, 0x1b0, RZ, 0xc0, !PT ;  /* 0x000001b0c4ff7812 */ /* 0x000fe2000780c0ff */
[----:B------:R-:W-:Y:S11]  /*5e90*/  BSSY.RECONVERGENT B6, `(.L_x_113) ;  /* 0x0000013000067945 */ /* 0x000ff60003800200 */
[----:B------:R-:W-:Y:S01]  /*5ea0*/  @!UPT UIADD3 URZ, UPT, UPT, URZ, URZ, URZ ;  /* 0x000000fffffff290 */ /* 0x000fe2000fffe0ff */
[----:B------:R-:W-:Y:S05]  /*5eb0*/  @!P0 BRA `(.L_x_114) ;  /* 0x0000000000408947 */ /* 0x000fea0003800000 */
        /* <DEDUP_REMOVED lines=16> */
.L_x_114:
[----:B------:R-:W-:Y:S05]  /*5fc0*/  BSYNC.RECONVERGENT B6 ;  /* 0x0000000000067941 */ /* 0x000fea0003800200 */
.L_x_113:
[----:B------:R-:W-:Y:S02]  /*5fd0*/  ISETP.NE.U32.AND P4, PT, R170, RZ, PT ;  /* 0x000000ffaa00720c */ /* 0x000fe40003f85070 */
[----:B------:R-:W-:Y:S02]  /*5fe0*/  ISETP.NE.U32.AND P1, PT, R166, RZ, PT ;  /* 0x000000ffa600720c */ /* 0x000fe40003f25070 */
[----:B------:R-:W-:Y:S02]  /*5ff0*/  ISETP.NE.AND.EX P4, PT, R171, RZ, PT, P4 ;  /* 0x000000ffab00720c */ /* 0x000fe40003f85340 */
[----:B------:R-:W-:Y:S02]  /*6000*/  PLOP3.LUT P0, PT, PT, PT, PT, 0x8, 0x80 ;  /* 0x000000000080781c */ /* 0x000fe40003f0e170 */
[----:B------:R-:W-:Y:S02]  /*6010*/  ISETP.NE.AND.EX P1, PT, R167, RZ, PT, P1 ;  /* 0x000000ffa700720c */ /* 0x000fe40003f25310 */
[----:B------:R-:W-:Y:S02]  /*6020*/  P2R R184, PR, RZ, 0x1 ;  /* 0x00000001ffb87803 */ /* 0x000fe40000000000 */
[----:B------:R-:W-:Y:S05]  /*6030*/  LEA R0, R189, UR47, 0x3 ;  /* 0x0000002fbd007c11 */ /* 0x000fea000f8e18ff */
[----:B------:R-:W-:Y:S05]  /*6040*/  @!P4 BRA `(.L_x_115) ;  /* 0x00000000002cc947 */ /* 0x000fea0003800000 */
[----:B------:R-:W-:Y:S01]  /*6050*/  ISETP.NE.U32.AND P0, PT, R168, RZ, PT ;  /* 0x000000ffa800720c */ /* 0x000fe20003f05070 */
[----:B------:R-:W-:Y:S03]  /*6060*/  IMAD.MOV.U32 R175, RZ, RZ, 0x1 ;  /* 0x00000001ffaf7424 */ /* 0x000fe600078e00ff */
[----:B------:R-:W-:Y:S11]  /*6070*/  ISETP.NE.AND.EX P0, PT, R169, RZ, PT, P0 ;  /* 0x000000ffa900720c */ /* 0x000ff60003f05300 */
[----:B------:R-:W-:Y:S02]  /*6080*/  @!UPT UIADD3 URZ, UPT, UPT, URZ, URZ, URZ ;  /* 0x000000fffffff290 */ /* 0x000fe4000fffe0ff */
[----:B------:R-:W1:Y:S01]  /*6090*/  @P0 LDC.64 R4, c[0x0][0x888] ;  /* 0x00022200ff040b82 */ /* 0x000e620000000a00 */
[----:B------:R-:W-:Y:S04]  /*60a0*/  @P0 IMAD R2, R170, UR36, RZ ;  /* 0x00000024aa020c24 */ /* 0x000fe8000f8e02ff */
[----:B-1----:R-:W-:Y:S04]  /*60b0*/  @P0 IMAD.WIDE R4, R2, 0x4, R4 ;  /* 0x0000000402040825 */ /* 0x002fe800078e0204 */
[----:B------:R-:W-:Y:S01]  /*60c0*/  HFMA2 R2, -RZ, RZ, 0, 5.9604644775390625e-08 ;  /* 0x00000001ff027431 */ /* 0x000fe200000001ff */
[----:B-----5:R1:W5:Y:S04]  /*60d0*/  @P0 LDG.E R81, desc[UR44][R4.64] ;  /* 0x0000002c04510981 */ /* 0x020368000c1e1900 */
[----:B------:R-:W-:Y:S01]  /*60e0*/  @!P0 PRMT R175, R2, 0x7610, R175 ;  /* 0x0000761002af8816 */ /* 0x000fe200000000af */
[----:B-1----:R-:W2:Y:S06]  /*60f0*/  @!P0 LDC R81, c[0x0][0x880] ;  /* 0x00022000ff518b82 */ /* 0x002eac0000000800 */
.L_x_115:
[----:B------:R-:W-:Y:S05]  /*6100*/  @!P1 BRA `(.L_x_116) ;  /* 0x0000000000209947 */ /* 0x000fea0003800000 */
[----:B------:R-:W-:Y:S04]  /*6110*/  ISETP.NE.U32.AND P0, PT, R164, RZ, PT ;  /* 0x000000ffa400720c */ /* 0x000fe80003f05070 */
[----:B------:R-:W-:Y:S11]  /*6120*/  ISETP.NE.AND.EX P0, PT, R165, RZ, PT, P0 ;  /* 0x000000ffa500720c */ /* 0x000ff60003f05300 */
[----:B------:R-:W-:Y:S02]  /*6130*/  @!UPT UIADD3 URZ, UPT, UPT, URZ, URZ, URZ ;  /* 0x000000fffffff290 */ /* 0x000fe4000fffe0ff */
[----:B------:R-:W1:Y:S01]  /*6140*/  @P0 LDC.64 R4, c[0x0][0x8a8] ;  /* 0x00022a00ff040b82 */ /* 0x000e620000000a00 */
[----:B------:R-:W-:Y:S04]  /*6150*/  @P0 IMAD R2, R166, UR36, RZ ;  /* 0x00000024a6020c24 */ /* 0x000fe8000f8e02ff */
[----:B-1----:R-:W-:Y:S05]  /*6160*/  @P0 IMAD.WIDE R4, R2, 0x4, R4 ;  /* 0x0000000402040825 */ /* 0x002fea00078e0204 */
[----:B-----5:R1:W5:Y:S02]  /*6170*/  @P0 LDG.E R78, desc[UR44][R4.64] ;  /* 0x0000002c044e0981 */ /* 0x020364000c1e1900 */
[----:B-1----:R-:W3:Y:S02]  /*6180*/  @!P0 LDC R78, c[0x0][0x8a0] ;  /* 0x00022800ff4e8b82 */ /* 0x002ee40000000800 */
.L_x_116:
[----:B------:R-:W-:Y:S01]  /*6190*/  UISETP.NE.AND UP0, UPT, UR48, URZ, UPT ;  /* 0x000000ff3000728c */ /* 0x000fe2000bf05270 */
[----:B------:R-:W-:Y:S08]  /*61a0*/  ISETP.NE.AND P6, PT, R184, RZ, PT ;  /* 0x000000ffb800720c */ /* 0x000ff00003fc5270 */
[----:B------:R-:W-:Y:S05]  /*61b0*/  BRA.U !UP0, `(.L_x_117) ;  /* 0x0000000108407547 */ /* 0x000fea000b800000 */
[----:B------:R-:W-:Y:S02]  /*61c0*/  ISETP.NE.U32.AND P0, PT, R170, RZ, PT ;  /* 0x000000ffaa00720c */ /* 0x000fe40003f05070 */
[----:B------:R-:W-:Y:S02]  /*61d0*/  PLOP3.LUT P1, PT, PT, PT, PT, 0x80, 0x8 ;  /* 0x000000000008781c */ /* 0x000fe40003f2f070 */
[----:B------:R-:W-:Y:S11]  /*61e0*/  ISETP.NE.AND.EX P0, PT, R171, RZ, PT, P0 ;  /* 0x000000ffab00720c */ /* 0x000ff60003f05300 */
[----:B------:R-:W-:Y:S02]  /*61f0*/  @!UPT UIADD3 URZ, UPT, UPT, URZ, URZ, URZ ;  /* 0x000000fffffff290 */ /* 0x000fe4000fffe0ff */
[----:B------:R-:W-:Y:S01]  /*6200*/  @P0 LOP3.LUT P2, RZ, R175, 0xff, RZ, 0xc0, !PT ;  /* 0x000000ffafff0812 */ /* 0x000fe2000784c0ff */
[----:B------:R-:W1:Y:S01]  /*6210*/  @P0 LDC.64 R2, c[0x0][0x888] ;  /* 0x00022200ff020b82 */ /* 0x000e620000000a00 */
[C---:B--2--5:R-:W-:Y:S02]  /*6220*/  @!P0 FSETP.EQ.AND P6, PT, R81.reuse, RZ, PT ;  /* 0x000000ff5100820b */ /* 0x064fe40003fc2000 */
[----:B------:R-:W-:Y:S02]  /*6230*/  @P0 PLOP3.LUT P1, PT, P2, PT, PT, 0x80, 0x8 ;  /* 0x000000000008081c */ /* 0x000fe4000172f070 */
[----:B------:R-:W-:Y:S02]  /*6240*/  @P0 FSETP.NEU.AND P2, PT, R81, RZ, PT ;  /* 0x000000ff5100020b */ /* 0x000fe40003f4d000 */
[----:B-1----:R-:W-:Y:S02]  /*6250*/  @P0 ISETP.NE.U32.AND P3, PT, R2, RZ, PT ;  /* 0x000000ff0200020c */ /* 0x002fe40003f65070 */
[----:B------:R-:W-:Y:S02]  /*6260*/  @P0 SEL R2, RZ, 0xffffffff, P2 ;  /* 0xffffffffff020807 */ /* 0x000fe40001000000 */
[----:B------:R-:W-:Y:S05]  /*6270*/  @P0 ISETP.NE.AND.EX P3, PT, R3, RZ, PT, P3 ;  /* 0x000000ff0300020c */ /* 0x000fea0003f65330 */
[----:B------:R-:W-:Y:S04]  /*6280*/  @!P1 SEL R2, RZ, 0xffffffff, P3 ;  /* 0xffffffffff029807 */ /* 0x000fe80001800000 */
[----:B------:R-:W-:Y:S04]  /*6290*/  @P0 LOP3.LUT R2, R2, 0x1, RZ, 0xc0, !PT ;  /* 0x0000000102020812 */ /* 0x000fe800078ec0ff */
[----:B------:R-:W-:Y:S04]  /*62a0*/  @P0 ISETP.EQ.U32.AND P6, PT, R2, 0x1, PT ;  /* 0x000000010200080c */ /* 0x000fe80003fc2070 */
[----:B------:R-:W-:Y:S09]  /*62b0*/  P2R R184, PR, RZ, 0x40 ;  /* 0x00000040ffb87803 */ /* 0x000ff20000000000 */
.L_x_117:
[----:B------:R-:W-:Y:S01]  /*62c0*/  @!P6 SHF.L.U32 R5, R188, 0x1f, RZ ;  /* 0x0000001fbc05e819 */ /* 0x000fe200000006ff */
[----:B------:R-:W-:Y:S01]  /*62d0*/  BSSY B1, `(.L_x_118) ;  /* 0x0000042000017945 */ /* 0x000fe20003800000 */
[C---:B------:R-:W-:Y:S01]  /*62e0*/  LEA R199, R76.reuse, UR47, 0x3 ;  /* 0x0000002f4cc77c11 */ /* 0x040fe2000f8e18ff */
[----:B------:R-:W-:Y:S01]  /*62f0*/  IMAD.MOV.U32 R212, RZ, RZ, 0x1 ;  /* 0x00000001ffd47424 */ /* 0x000fe200078e00ff */
[----:B------:R-:W1:Y:S01]  /*6300*/  @!P6 SYNCS.PHASECHK.TRANS64.TRYWAIT P1, [R0+URZ+0x100], R5 ;  /* 0x000100050000e5a7 */ /* 0x000e6200080211ff */
[----:B------:R-:W-:Y:S01]  /*6310*/  SHF.L.U32 R2, R191, 0x1f, RZ ;  /* 0x0000001fbf027819 */ /* 0x000fe200000006ff */
[----:B------:R-:W-:Y:S01]  /*6320*/  IMAD R80, R76, 0x80, R79 ;  /* 0x000000804c507824 */ /* 0x000fe200078e024f */
[----:B------:R-:W-:Y:S02]  /*6330*/  ISETP.NE.U32.AND P2, PT, RZ, UR38, PT ;  /* 0x00000026ff007c0c */ /* 0x000fe4000bf45070 */
[----:B------:R-:W-:Y:S02]  /*6340*/  CS2R R162, SRZ ;  /* 0x0000000000a27805 */ /* 0x000fe4000001ff00 */
[----:B--2--5:R-:W-:Y:S02]  /*6350*/  FSETP.NEU.AND P3, PT, R81, RZ, PT ;  /* 0x000000ff5100720b */ /* 0x024fe40003f6d000 */
[----:B------:R-:W-:Y:S02]  /*6360*/  CS2R R160, SRZ ;  /* 0x0000000000a07805 */ /* 0x000fe4000001ff00 */
[----:B------:R-:W-:Y:S02]  /*6370*/  ISETP.NE.AND.EX P2, PT, RZ, UR39, PT, P2 ;  /* 0x00000027ff007c0c */ /* 0x000fe4000bf45320 */
[----:B------:R-:W-:Y:S02]  /*6380*/  CS2R R158, SRZ ;  /* 0x00000000009e7805 */ /* 0x000fe4000001ff00 */
[----:B------:R-:W-:Y:S02]  /*6390*/  SEL R3, RZ, 0xffffffff, P3 ;  /* 0xffffffffff037807 */ /* 0x000fe40001800000 */
[----:B------:R-:W-:Y:S02]  /*63a0*/  CS2R R156, SRZ ;  /* 0x00000000009c7805 */ /* 0x000fe4000001ff00 */
[----:B------:R-:W-:Y:S02]  /*63b0*/  SEL R4, RZ, 0xffffffff, P2 ;  /* 0xffffffffff047807 */ /* 0x000fe40001000000 */
[----:B------:R-:W-:Y:S02]  /*63c0*/  CS2R R154, SRZ ;  /* 0x00000000009a7805 */ /* 0x000fe4000001ff00 */
[----:B------:R-:W-:Y:S02]  /*63d0*/  LOP3.LUT P2, RZ, R175, 0xff, RZ, 0xc0, !PT ;  /* 0x000000ffafff7812 */ /* 0x000fe4000784c0ff */
[----:B------:R-:W-:Y:S02]  /*63e0*/  CS2R R152, SRZ ;  /* 0x0000000000987805 */ /* 0x000fe4000001ff00 */
[----:B------:R-:W-:Y:S01]  /*63f0*/  CS2R R150, SRZ ;  /* 0x0000000000967805 */ /* 0x000fe2000001ff00 */
[----:B------:R2:W4:Y:S01]  /*6400*/  SYNCS.PHASECHK.TRANS64.TRYWAIT P0, [R199+URZ+0x150], R2 ;  /* 0x00015002c70075a7 */ /* 0x00052200080011ff */
[----:B------:R-:W-:Y:S02]  /*6410*/  @P4 SEL R3, R4, R3, !P2 ;  /* 0x0000000304034207 */ /* 0x000fe40005000000 */
[----:B------:R-:W-:Y:S02]  /*6420*/  CS2R R148, SRZ ;  /* 0x0000000000947805 */ /* 0x000fe4000001ff00 */
[----:B------:R-:W-:Y:S04]  /*6430*/  LOP3.LUT R3, R3, 0x1, RZ, 0xc0, !PT ;  /* 0x0000000103037812 */ /* 0x000fe800078ec0ff */
[----:B------:R-:W-:Y:S04]  /*6440*/  ISETP.NE.U32.AND P5, PT, R3, 0x1, PT ;  /* 0x000000010300780c */ /* 0x000fe80003fa5070 */
[----:B------:R-:W-:Y:S02]  /*6450*/  P2R R213, PR, RZ, 0x20 ;  /* 0x00000020ffd57803 */ /* 0x000fe40000000000 */
[----:B-1----:R-:W-:Y:S01]  /*6460*/  @!P6 SEL R212, RZ, 0x1, !P1 ;  /* 0x00000001ffd4e807 */ /* 0x002fe20004800000 */
[----:B--2---:R-:W-:Y:S06]  /*6470*/  @P6 BRA `(.L_x_119) ;  /* 0x00000000009c6947 */ /* 0x004fec0003800000 */
[----:B------:R-:W-:Y:S01]  /*6480*/  @P5 IMAD R6, R189, 0x2000, R194 ;  /* 0x00002000bd065824 */ /* 0x000fe200078e02c2 */
[----:B------:R-:W-:Y:S01]  /*6490*/  ISETP.NE.AND P1, PT, R212, RZ, PT ;  /* 0x000000ffd400720c */ /* 0x000fe20003f25270 */
[----:B------:R-:W-:Y:S01]  /*64a0*/  BSSY B0, `(.L_x_120) ;  /* 0x0000010000007945 */ /* 0x000fe20003800000 */
[----:B------:R-:W-:Y:S01]  /*64b0*/  CS2R R150, SRZ ;  /* 0x0000000000967805 */ /* 0x000fe2000001ff00 */
[--C-:B------:R-:W-:Y:S01]  /*64c0*/  @P5 IMAD R7, R195, -0x10, R6.reuse ;  /* 0xfffffff0c3075824 */ /* 0x100fe200078e0206 */
[----:B------:R-:W-:Y:S01]  /*64d0*/  CS2R R148, SRZ ;  /* 0x0000000000947805 */ /* 0x000fe2000001ff00 */
[----:B------:R-:W-:Y:S01]  /*64e0*/  @P5 IMAD R5, R193, -0x10, R6 ;  /* 0xfffffff0c1055824 */ /* 0x000fe200078e0206 */
[----:B------:R-:W-:Y:S01]  /*64f0*/  CS2R R158, SRZ ;  /* 0x00000000009e7805 */ /* 0x000fe2000001ff00 */
[----:B------:R-:W-:Y:S01]  /*6500*/  @P5 IMAD R4, R192, 0x10, R7 ;  /* 0x00000010c0045824 */ /* 0x000fe200078e0207 */
[----:B------:R-:W-:Y:S02]  /*6510*/  CS2R R156, SRZ ;  /* 0x00000000009c7805 */ /* 0x000fe4000001ff00 */
[----:B------:R-:W-:Y:S02]  /*6520*/  CS2R R154, SRZ ;  /* 0x00000000009a7805 */ /* 0x000fe4000001ff00 */
[----:B------:R-:W-:Y:S02]  /*6530*/  CS2R R152, SRZ ;  /* 0x0000000000987805 */ /* 0x000fe4000001ff00 */
[----:B------:R-:W-:Y:S02]  /*6540*/  CS2R R162, SRZ ;  /* 0x0000000000a27805 */ /* 0x000fe4000001ff00 */
[----:B------:R-:W-:Y:S01]  /*6550*/  CS2R R160, SRZ ;  /* 0x0000000000a07805 */ /* 0x000fe2000001ff00 */
[----:B------:R-:W-:Y:S06]  /*6560*/  @P1 BRA `(.L_x_121) ;  /* 0x00000000000c1947 */ /* 0x000fec0003800000 */
[----:B------:R-:W-:Y:S04]  /*6570*/  SHF.L.U32 R3, R188, 0x1f, RZ ;  /* 0x0000001fbc037819 */ /* 0x000fe800000006ff */
[----:B------:R-:W1:Y:S02]  /*6580*/  SYNCS.PHASECHK.TRANS64.TRYWAIT P1, [R0+URZ+0x100], R3 ;  /* 0x00010003000075a7 */ /* 0x000e6400080211ff */
[----:B-1----:R-:W-:Y:S05]  /*6590*/  @!P1 BRA `(.L_x_122) ;  /* 0x00000038008c9947 */ /* 0x002fea0003800000 */
.L_x_121:
[----:B------:R-:W-:Y:S05]  /*65a0*/  BSYNC B0 ;  /* 0x0000000000007941 */ /* 0x000fea0003800000 */
.L_x_120:
[----:B------:R-:W-:Y:S01]  /*65b0*/  ISETP.NE.AND P1, PT, R213, RZ, PT ;  /* 0x000000ffd500720c */ /* 0x000fe20003f25270 */
[----:B-1----:R-:W-:Y:S02]  /*65c0*/  VIADD R3, R0, 0x110 ;  /* 0x0000011000037836 */ /* 0x002fe40000000000 */
[----:B------:R-:W-:Y:S02]  /*65d0*/  IMAD.U32 R0, RZ, RZ, UR37 ;  /* 0x00000025ff007e24 */ /* 0x000fe4000f8e00ff */
[----:B------:R-:W-:Y:S03]  /*65e0*/  VIADD R189, R189, 0x1 ;  /* 0x00000001bdbd7836 */ /* 0x000fe60000000000 */
[----:B------:R-:W-:Y:S05]  /*65f0*/  PRMT R0, R0, 0x654, R3 ;  /* 0x0000065400007816 */ /* 0x000fea0000000003 */
[----:B------:R1:W2:Y:S04]  /*6600*/  @P1 LDS.128 R148, [R6] ;  /* 0x0000000006941984 */ /* 0x0002a80000000c00 */
[----:B------:R1:W1:Y:S04]  /*6610*/  @P1 LDS.128 R156, [R5+0x20] ;  /* 0x00002000059c1984 */ /* 0x0002680000000c00 */
[----:B------:R1:W1:Y:S04]  /*6620*/  @P1 LDS.128 R152, [R7+0x10] ;  /* 0x0000100007981984 */ /* 0x0002680000000c00 */
[----:B------:R1:W1:Y:S01]  /*6630*/  @P1 LDS.128 R160, [R4+0x10] ;  /* 0x0000100004a01984 */ /* 0x0002620000000c00 */
[C---:B------:R-:W-:Y:S01]  /*6640*/  ISETP.NE.AND P1, PT, R189.reuse, 0x2, PT ;  /* 0x00000002bd00780c */ /* 0x040fe20003f25270 */
[----:B------:R-:W-:Y:S01]  /*6650*/  @!PT LDS RZ, [RZ] ;  /* 0x00000000fffff984 */ /* 0x000fe20000000800 */
[----:B------:R-:W-:Y:S01]  /*6660*/  @!PT LDS RZ, [RZ] ;  /* 0x00000000fffff984 */ /* 0x000fe20000000800 */
[----:B------:R-:W-:Y:S01]  /*6670*/  @!PT LDS RZ, [RZ] ;  /* 0x00000000fffff984 */ /* 0x000fe20000000800 */
[----:B------:R-:W-:Y:S01]  /*6680*/  @!PT LDS RZ, [RZ] ;  /* 0x00000000fffff984 */ /* 0x000fe20000000800 */
[----:B------:R5:W-:Y:S06]  /*6690*/  MEMBAR.ALL.CTA ;  /* 0x0000000000007992 */ /* 0x000bec0000008000 */
[----:B-----5:R-:W5:Y:S01]  /*66a0*/  FENCE.VIEW.ASYNC.S ;  /* 0x00000000000073c6 */ /* 0x020f620000000000 */
[----:B------:R-:W-:Y:S02]  /*66b0*/  SEL R3, RZ, 0x1, P1 ;  /* 0x00000001ff037807 */ /* 0x000fe40000800000 */
[----:B------:R-:W-:Y:S02]  /*66c0*/  SEL R189, R189, RZ, P1 ;  /* 0x000000ffbdbd7207 */ /* 0x000fe40000800000 */
[----:B------:R-:W-:Y:S01]  /*66d0*/  LOP3.LUT R188, R188, R3, RZ, 0x3c, !PT ;  /* 0x00000003bcbc7212 */ /* 0x000fe200078e3cff */
[----:B-----5:R1:W-:Y:S06]  /*66e0*/  SYNCS.ARRIVE.TRANS64.RED.A1T0 RZ, [R0+URZ], RZ ;  /* 0x000000ff00ff79a7 */ /* 0x0203ec00081004ff */
.L_x_119:
[----:B------:R-:W-:Y:S05]  /*66f0*/  BSYNC B1 ;  /* 0x0000000000017941 */ /* 0x000fea0003800000 */
.L_x_118:
[----:B-1----:R-:W-:Y:S04]  /*6700*/  SHF.R.U32.HI R0, RZ, 0x15, R80 ;  /* 0x00000015ff007819 */ /* 0x002fe80000011650 */
[----:B------:R-:W-:Y:S01]  /*6710*/  LOP3.LUT P1, RZ, R0, 0x3, R177, 0x48, !PT ;  /* 0x0000000300ff7812 */ /* 0x000fe200078248b1 */
[----:B------:R-:W-:Y:S01]  /*6720*/  @!UPT UIADD3 URZ, UPT, UPT, URZ, URZ, URZ ;  /* 0x000000fffffff290 */ /* 0x000fe2000fffe0ff */
[----:B----4-:R-:W-:Y:S11]  /*6730*/  @P0 BRA `(.L_x_123) ;  /* 0x0000000000080947 */ /* 0x010ff60003800000 */
[----:B------:R-:W1:Y:S02]  /*6740*/  SYNCS.PHASECHK.TRANS64.TRYWAIT P0, [R199+URZ+0x150], R2 ;  /* 0x00015002c70075a7 */ /* 0x000e6400080011ff */
[----:B-1----:R-:W-:Y:S05]  /*6750*/  @!P0 BRA `(.L_x_124) ;  /* 0x0000003800308947 */ /* 0x002fea0003800000 */
.L_x_123:
[----:B------:R-:W-:Y:S04]  /*6760*/  BSSY.RECONVERGENT B6, `(.L_x_125) ;  /* 0x0000012000067945 */ /* 0x000fe80003800200 */
[----:B------:R-:W-:Y:S05]  /*6770*/  @!P1 BRA `(.L_x_126) ;  /* 0x0000000000409947 */ /* 0x000fea0003800000 */
[----:B------:R-:W4:Y:S01]  /*6780*/  LDCU.64 UR8, c[0x4][0x70] ;  /* 0x01000e00ff0877ac */ /* 0x000f220008000a00 */
[----:B------:R-:W-:Y:S01]  /*6790*/  MOV R3, 0x0 ;  /* 0x0000000000037802 */ /* 0x000fe20000000f00 */
[----:B------:R-:W-:Y:S02]  /*67a0*/  HFMA2 R12, -RZ, RZ, 0, 5.9604644775390625e-08 ;  /* 0x00000001ff0c7431 */ /* 0x000fe400000001ff */
[----:B------:R-:W-:Y:S02]  /*67b0*/  IMAD.MOV.U32 R8, RZ, RZ, 0x192 ;  /* 0x00000192ff087424 */ /* 0x000fe400078e00ff */
[----:B------:R-:W-:Y:S01]  /*67c0*/  IMAD.MOV.U32 R13, RZ, RZ, RZ ;  /* 0x000000ffff0d7224 */ /* 0x000fe200078e00ff */
[----:B------:R-:W5:Y:S01]  /*67d0*/  LDCU.64 UR6, c[0x4][0x78] ;  /* 0x01000f00ff0677ac */ /* 0x000f620008000a00 */
[----:B-1----:R-:W1:Y:S01]  /*67e0*/  LDC.64 R2, c[0x4][R3] ;  /* 0x0100000003027b82 */ /* 0x002e620000000a00 */
[----:B------:R-:W2:Y:S01]  /*67f0*/  LDCU.64 UR4, c[0x4][0x10] ;  /* 0x01000200ff0477ac */ /* 0x000ea20008000a00 */
[----:B----4-:R-:W-:Y:S01]  /*6800*/  MOV R5, UR9 ;  /* 0x0000000900057c02 */ /* 0x010fe20008000f00 */
[----:B------:R-:W-:Y:S01]  /*6810*/  IMAD.U32 R4, RZ, RZ, UR8 ;  /* 0x00000008ff047e24 */ /* 0x000fe2000f8e00ff */
[----:B-----5:R-:W-:Y:S01]  /*6820*/  MOV R7, UR7 ;  /* 0x0000000700077c02 */ /* 0x020fe20008000f00 */
[----:B------:R-:W-:Y:S01]  /*6830*/  IMAD.U32 R6, RZ, RZ, UR6 ;  /* 0x00000006ff067e24 */ /* 0x000fe2000f8e00ff */
[----:B--2---:R-:W-:Y:S01]  /*6840*/  MOV R11, UR5 ;  /* 0x00000005000b7c02 */ /* 0x004fe20008000f00 */
[----:B------:R-:W-:Y:S02]  /*6850*/  IMAD.U32 R10, RZ, RZ, UR4 ;  /* 0x00000004ff0a7e24 */ /* 0x000fe4000f8e00ff */
[----:B------:R-:W-:Y:S07]  /*6860*/  LEPC R20, `(.L_x_126) ;  /* 0x000000001014794e */ /* 0x000fee0000000000 */
[----:B-1-3--:R-:W-:Y:S05]  /*6870*/  CALL.ABS.NOINC R2 ;  /* 0x0000000002007343 */ /* 0x00afea0003c00000 */
.L_x_126:
[----:B------:R-:W-:Y:S05]  /*6880*/  BSYNC.RECONVERGENT B6 ;  /* 0x0000000000067941 */ /* 0x000fea0003800200 */
.L_x_125:
[-C--:B--2---:R-:W-:Y:S01]  /*6890*/  F2FP.F16.E4M3.UNPACK_B R83, R148.reuse ;  /* 0x00000094ff53723e */ /* 0x084fe200020006ff */
[----:B------:R-:W-:Y:S05]  /*68a0*/  WARPSYNC.ALL ;  /* 0x0000000000007948 */ /* 0x000fea0003800000 */
[----:B------:R-:W-:Y:S01]  /*68b0*/  R2UR UR4, R80 ;  /* 0x00000000500472ca */ /* 0x000fe200000e0000 */
[--C-:B------:R-:W-:Y:S01]  /*68c0*/  HADD2.F32 R82, -RZ, R83.reuse.H0_H0 ;  /* 0x20000053ff527230 */ /* 0x100fe20000004100 */
[----:B------:R-:W-:Y:S01]  /*68d0*/  F2FP.F16.E4M3.UNPACK_B R85, R148.H1 ;  /* 0x00000094ff55723e */ /* 0x000fe200030006ff */
[----:B------:R-:W-:Y:S01]  /*68e0*/  HADD2.F32 R83, -RZ, R83.H1_H1 ;  /* 0x30000053ff537230 */ /* 0x000fe20000004100 */
[-C--:B------:R-:W-:Y:S01]  /*68f0*/  F2FP.F16.E4M3.UNPACK_B R87, R149.reuse ;  /* 0x00000095ff57723e */ /* 0x080fe200020006ff */
[----:B------:R-:W-:Y:S01]  /*6900*/  BSSY.RECONVERGENT B0, `(.L_x_127) ;  /* 0x000011d000007945 */ /* 0x000fe20003800200 */
[----:B------:R-:W-:Y:S01]  /*6910*/  F2FP.F16.E4M3.UNPACK_B R89, R149.H1 ;  /* 0x00000095ff59723e */ /* 0x000fe200030006ff */
[----:B------:R-:W-:Y:S01]  /*6920*/  HADD2.F32 R84, -RZ, R85.H0_H0 ;  /* 0x20000055ff547230 */ /* 0x000fe20000004100 */
[-C--:B------:R-:W-:Y:S01]  /*6930*/  F2FP.F16.E4M3.UNPACK_B R91, R150.reuse ;  /* 0x00000096ff5b723e */ /* 0x080fe200020006ff */
[----:B------:R-:W-:Y:S01]  /*6940*/  HADD2.F32 R88, -RZ, R87.H1_H1 ;  /* 0x30000057ff587230 */ /* 0x000fe20000004100 */
[----:B------:R-:W-:Y:S01]  /*6950*/  F2FP.F16.E4M3.UNPACK_B R93, R150.H1 ;  /* 0x00000096ff5d723e */ /* 0x000fe200030006ff */
[----:B------:R-:W-:Y:S01]  /*6960*/  HADD2.F32 R86, -RZ, R85.H1_H1 ;  /* 0x30000055ff567230 */ /* 0x000fe20000004100 */
[-C--:B------:R-:W-:Y:S01]  /*6970*/  F2FP.F16.E4M3.UNPACK_B R95, R151.reuse ;  /* 0x00000097ff5f723e */ /* 0x080fe200020006ff */
[----:B------:R-:W3:Y:S01]  /*6980*/  LDTM.x64 R4, tmem[UR4] ;  /* 0x00000004000479ee */ /* 0x000ee20008340000 */
[----:B------:R-:W-:Y:S01]  /*6990*/  F2FP.F16.E4M3.UNPACK_B R97, R151.H1 ;  /* 0x00000097ff61723e */ /* 0x000fe200030006ff */
[----:B------:R-:W-:Y:S01]  /*69a0*/  HADD2.F32 R85, -RZ, R87.H0_H0 ;  /* 0x20000057ff557230 */ /* 0x000fe20000004100 */
[-C--:B------:R-:W-:Y:S01]  /*69b0*/  F2FP.F16.E4M3.UNPACK_B R99, R152.reuse ;  /* 0x00000098ff63723e */ /* 0x080fe200020006ff */
[----:B------:R-:W-:Y:S01]  /*69c0*/  HADD2.F32 R87, -RZ, R89.H0_H0 ;  /* 0x20000059ff577230 */ /* 0x000fe20000004100 */
[----:B------:R-:W-:Y:S01]  /*69d0*/  F2FP.F16.E4M3.UNPACK_B R101, R152.H1 ;  /* 0x00000098ff65723e */ /* 0x000fe200030006ff */
[----:B------:R-:W-:Y:S01]  /*69e0*/  HADD2.F32 R92, -RZ, R91.H1_H1 ;  /* 0x3000005bff5c7230 */ /* 0x000fe20000004100 */
[----:B------:R-:W-:Y:S01]  /*69f0*/  ISETP.NE.AND P6, PT, R184, RZ, PT ;  /* 0x000000ffb800720c */ /* 0x000fe20003fc5270 */
[----:B------:R-:W-:Y:S01]  /*6a00*/  HADD2.F32 R96, -RZ, R95.H1_H1 ;  /* 0x3000005fff607230 */ /* 0x000fe20000004100 */
[----:B------:R-:W-:Y:S01]  /*6a10*/  SHF.L.U32 R215, R180, 0x4, RZ ;  /* 0x00000004b4d77819 */ /* 0x000fe200000006ff */
[----:B------:R-:W-:Y:S01]  /*6a20*/  HADD2.F32 R100, -RZ, R99.H1_H1 ;  /* 0x30000063ff647230 */ /* 0x000fe20000004100 */
[----:B------:R-:W-:Y:S01]  /*6a30*/  SHF.L.U32 R221, R179, 0x4, RZ ;  /* 0x00000004b3dd7819 */ /* 0x000fe200000006ff */
[----:B------:R-:W-:Y:S01]  /*6a40*/  HADD2.F32 R90, -RZ, R89.H1_H1 ;  /* 0x30000059ff5a7230 */ /* 0x000fe20000004100 */
[C---:B------:R-:W-:Y:S01]  /*6a50*/  IADD3 R201, PT, PT, R194.reuse, R215, RZ ;  /* 0x000000d7c2c97210 */ /* 0x040fe20007ffe0ff */
[----:B------:R-:W-:Y:S01]  /*6a60*/  HADD2.F32 R89, -RZ, R91.H0_H0 ;  /* 0x2000005bff597230 */ /* 0x000fe20000004100 */
[----:B------:R-:W-:Y:S01]  /*6a70*/  IADD3 R203, PT, PT, R194, R221, RZ ;  /* 0x000000ddc2cb7210 */ /* 0x000fe20007ffe0ff */
[--C-:B------:R-:W-:Y:S01]  /*6a80*/  HADD2.F32 R91, -RZ, R93.reuse.H0_H0 ;  /* 0x2000005dff5b7230 */ /* 0x100fe20000004100 */
[----:B------:R-:W-:Y:S01]  /*6a90*/  SHF.L.U32 R214, R192, 0x4, RZ ;  /* 0x00000004c0d67819 */ /* 0x000fe200000006ff */
[----:B------:R-:W-:Y:S01]  /*6aa0*/  HADD2.F32 R94, -RZ, R93.H1_H1 ;  /* 0x3000005dff5e7230 */ /* 0x000fe20000004100 */
[----:B------:R-:W-:Y:S01]  /*6ab0*/  F2FP.F16.E4M3.UNPACK_B R103, R153 ;  /* 0x00000099ff67723e */ /* 0x000fe200020006ff */
[----:B------:R-:W-:Y:S01]  /*6ac0*/  HADD2.F32 R93, -RZ, R95.H0_H0 ;  /* 0x2000005fff5d7230 */ /* 0x000fe20000004100 */
[----:B------:R-:W-:Y:S01]  /*6ad0*/  IADD3 R202, PT, PT, R214, R201, RZ ;  /* 0x000000c9d6ca7210 */ /* 0x000fe20007ffe0ff */
[----:B------:R-:W-:Y:S01]  /*6ae0*/  HADD2.F32 R95, -RZ, R97.H0_H0 ;  /* 0x20000061ff5f7230 */ /* 0x000fe20000004100 */
[----:B------:R-:W-:Y:S01]  /*6af0*/  F2FP.F16.E4M3.UNPACK_B R105, R153.H1 ;  /* 0x00000099ff69723e */ /* 0x000fe200030006ff */
[C---:B---3--:R-:W-:Y:S01]  /*6b00*/  FMUL R0, R78.reuse, R4 ;  /* 0x000000044e007220 */ /* 0x048fe20000400000 */
[C---:B-1----:R-:W-:Y:S01]  /*6b10*/  FMUL R2, R78.reuse, R5 ;  /* 0x000000054e027220 */ /* 0x042fe20000400000 */
[C---:B------:R-:W-:Y:S01]  /*6b20*/  FMUL R4, R78.reuse, R8 ;  /* 0x000000084e047220 */ /* 0x040fe20000400000 */
[C---:B------:R-:W-:Y:S01]  /*6b30*/  FMUL R5, R78.reuse, R9 ;  /* 0x000000094e057220 */ /* 0x040fe20000400000 */
[C---:B------:R-:W-:Y:S01]  /*6b40*/  FFMA R0, R81.reuse, R82, R0 ;  /* 0x0000005251007223 */ /* 0x040fe20000000000 */
[C---:B------:R-:W-:Y:S01]  /*6b50*/  FFMA R2, R81.reuse, R83, R2 ;  /* 0x0000005351027223 */ /* 0x040fe20000000002 */
[C---:B------:R-:W-:Y:S01]  /*6b60*/  FMUL R8, R78.reuse, R12 ;  /* 0x0000000c4e087220 */ /* 0x040fe20000400000 */
[C---:B------:R-:W-:Y:S01]  /*6b70*/  FMUL R9, R78.reuse, R13 ;  /* 0x0000000d4e097220 */ /* 0x040fe20000400000 */
[C---:B------:R-:W-:Y:S01]  /*6b80*/  FMUL R12, R78.reuse, R16 ;  /* 0x000000104e0c7220 */ /* 0x040fe20000400000 */
[C---:B------:R-:W-:Y:S01]  /*6b90*/  FMUL R13, R78.reuse, R17 ;  /* 0x000000114e0d7220 */ /* 0x040fe20000400000 */
[C---:B------:R-:W-:Y:S01]  /*6ba0*/  FMUL R16, R78.reuse, R20 ;  /* 0x000000144e107220 */ /* 0x040fe20000400000 */
[C---:B------:R-:W-:Y:S01]  /*6bb0*/  FMUL R17, R78.reuse, R21 ;  /* 0x000000154e117220 */ /* 0x040fe20000400000 */
[----:B------:R-:W-:Y:S02]  /*6bc0*/  HADD2.F32 R104, -RZ, R103.H1_H1 ;  /* 0x30000067ff687230 */ /* 0x000fe40000004100 */
[C---:B------:R-:W-:Y:S01]  /*6bd0*/  FMUL R20, R78.reuse, R24 ;  /* 0x000000184e147220 */ /* 0x040fe20000400000 */
[C---:B------:R-:W-:Y:S01]  /*6be0*/  FMUL R21, R78.reuse, R25 ;  /* 0x000000194e157220 */ /* 0x040fe20000400000 */
[C---:B------:R-:W-:Y:S01]  /*6bf0*/  FMUL R24, R78.reuse, R28 ;  /* 0x0000001c4e187220 */ /* 0x040fe20000400000 */
[C---:B------:R-:W-:Y:S01]  /*6c00*/  FMUL R25, R78.reuse, R29 ;  /* 0x0000001d4e197220 */ /* 0x040fe20000400000 */
[C---:B------:R-:W-:Y:S01]  /*6c10*/  FMUL R28, R78.reuse, R32 ;  /* 0x000000204e1c7220 */ /* 0x040fe20000400000 */
[C---:B------:R-:W-:Y:S01]  /*6c20*/  FMUL R29, R78.reuse, R33 ;  /* 0x000000214e1d7220 */ /* 0x040fe20000400000 */
[C---:B------:R-:W-:Y:S01]  /*6c30*/  FMUL R32, R78.reuse, R36 ;  /* 0x000000244e207220 */ /* 0x040fe20000400000 */
[----:B------:R-:W-:Y:S01]  /*6c40*/  F2FP.F16.E4M3.UNPACK_B R107, R154 ;  /* 0x0000009aff6b723e */ /* 0x000fe200020006ff */
[C---:B------:R-:W-:Y:S01]  /*6c50*/  FMUL R33, R78.reuse, R37 ;  /* 0x000000254e217220 */ /* 0x040fe20000400000 */
[C---:B------:R-:W-:Y:S01]  /*6c60*/  FMUL R36, R78.reuse, R40 ;  /* 0x000000284e247220 */ /* 0x040fe20000400000 */
[----:B------:R-:W-:Y:S01]  /*6c70*/  F2FP.F16.E4M3.UNPACK_B R109, R154.H1 ;  /* 0x0000009aff6d723e */ /* 0x000fe200030006ff */
[C---:B------:R-:W-:Y:S01]  /*6c80*/  FMUL R37, R78.reuse, R41 ;  /* 0x000000294e257220 */ /* 0x040fe20000400000 */
[----:B------:R-:W-:Y:S02]  /*6c90*/  HADD2.F32 R108, -RZ, R107.H1_H1 ;  /* 0x3000006bff6c7230 */ /* 0x000fe40000004100 */
        /* <DEDUP_REMOVED lines=26> */
[C---:B------:R-:W-:Y:S01]  /*6e40*/  FFMA R3, R81.reuse, R84, R3 ;  /* 0x0000005451037223 */ /* 0x040fe20000000003 */
[C---:B------:R-:W-:Y:S01]  /*6e50*/  FFMA R7, R81.reuse, R86, R7 ;  /* 0x0000005651077223 */ /* 0x040fe20000000007 */
[----:B------:R-:W-:Y:S01]  /*6e60*/  F2FP.F16.E4M3.UNPACK_B R127, R159 ;  /* 0x0000009fff7f723e */ /* 0x000fe200020006ff */
[C---:B------:R-:W-:Y:S01]  /*6e70*/  FFMA R4, R81.reuse, R85, R4 ;  /* 0x0000005551047223 */ /* 0x040fe20000000004 */
[C---:B------:R-:W-:Y:S01]  /*6e80*/  FFMA R5, R81.reuse, R88, R5 ;  /* 0x0000005851057223 */ /* 0x040fe20000000005 */
[----:B------:R-:W-:Y:S01]  /*6e90*/  F2FP.F16.E4M3.UNPACK_B R129, R159.H1 ;  /* 0x0000009fff81723e */ /* 0x000fe200030006ff */
[----:B------:R-:W-:Y:S01]  /*6ea0*/  FFMA R6, R81, R87, R6 ;  /* 0x0000005751067223 */ /* 0x000fe20000000006 */
[----:B------:R-:W-:Y:S01]  /*6eb0*/  F2FP.SATFINITE.RELU.E4M3.F32.PACK_AB_MERGE_C R185, R7, R3, RZ ;  /* 0x0000000307b9723e */ /* 0x000fe200048078ff */
[----:B------:R-:W-:Y:S02]  /*6ec0*/  HADD2.F32 R124, -RZ, R123.H1_H1 ;  /* 0x3000007bff7c7230 */ /* 0x000fe40000004100 */
[----:B------:R-:W-:Y:S01]  /*6ed0*/  FMUL R11, R78, R11 ;  /* 0x0000000b4e0b7220 */ /* 0x000fe20000400000 */
[----:B------:R-:W-:Y:S01]  /*6ee0*/  HADD2.F32 R128, -RZ, R127.H1_H1 ;  /* 0x3000007fff807230 */ /* 0x000fe20000004100 */
[----:B------:R-:W-:Y:S01]  /*6ef0*/  F2FP.SATFINITE.RELU.E4M3.F32.PACK_AB_MERGE_C R184, R2, R0, R185 ;  /* 0x0000000002b8723e */ /* 0x000fe200048078b9 */
[C---:B------:R-:W-:Y:S01]  /*6f00*/  FMUL R10, R78.reuse, R14 ;  /* 0x0000000e4e0a7220 */ /* 0x040fe20000400000 */
[C---:B------:R-:W-:Y:S01]  /*6f10*/  FFMA R11, R81.reuse, R90, R11 ;  /* 0x0000005a510b7223 */ /* 0x040fe2000000000b */
[C---:B------:R-:W-:Y:S01]  /*6f20*/  FFMA R8, R81.reuse, R89, R8 ;  /* 0x0000005951087223 */ /* 0x040fe20000000008 */
[----:B------:R-:W-:Y:S01]  /*6f30*/  FFMA R9, R81, R92, R9 ;  /* 0x0000005c51097223 */ /* 0x000fe20000000009 */
[----:B------:R-:W-:Y:S01]  /*6f40*/  F2FP.F16.E4M3.UNPACK_B R131, R160 ;  /* 0x000000a0ff83723e */ /* 0x000fe200020006ff */
[----:B------:R-:W-:Y:S01]  /*6f50*/  HADD2.F32 R98, -RZ, R97.H1_H1 ;  /* 0x30000061ff627230 */ /* 0x000fe20000004100 */
[----:B------:R-:W-:Y:S01]  /*6f60*/  F2FP.SATFINITE.RELU.E4M3.F32.PACK_AB_MERGE_C R186, R11, R6, RZ ;  /* 0x000000060bba723e */ /* 0x000fe200048078ff */
[----:B------:R-:W-:Y:S01]  /*6f70*/  FFMA R10, R81, R91, R10 ;  /* 0x0000005b510a7223 */ /* 0x000fe2000000000a */
[----:B------:R-:W-:Y:S02]  /*6f80*/  HADD2.F32 R97, -RZ, R99.H0_H0 ;  /* 0x20000063ff617230 */ /* 0x000fe40000004100 */
[C---:B------:R-:W-:Y:S01]  /*6f90*/  FMUL R15, R78.reuse, R15 ;  /* 0x0000000f4e0f7220 */ /* 0x040fe20000400000 */
[----:B------:R-:W-:Y:S01]  /*6fa0*/  F2FP.SATFINITE.RELU.E4M3.F32.PACK_AB_MERGE_C R185, R5, R4, R186 ;  /* 0x0000000405b9723e */ /* 0x000fe200048078ba */
[----:B------:R-:W-:Y:S02]  /*6fb0*/  HADD2.F32 R132, -RZ, R131.H1_H1 ;  /* 0x30000083ff847230 */ /* 0x000fe40000004100 */
[C---:B------:R-:W-:Y:S01]  /*6fc0*/  FMUL R14, R78.reuse, R18 ;  /* 0x000000124e0e7220 */ /* 0x040fe20000400000 */
[C---:B------:R-:W-:Y:S01]  /*6fd0*/  FFMA R15, R81.reuse, R94, R15 ;  /* 0x0000005e510f7223 */ /* 0x040fe2000000000f */
[C---:B------:R-:W-:Y:S01]  /*6fe0*/  FFMA R12, R81.reuse, R93, R12 ;  /* 0x0000005d510c7223 */ /* 0x040fe2000000000c */
[----:B------:R-:W-:Y:S01]  /*6ff0*/  FFMA R13, R81, R96, R13 ;  /* 0x00000060510d7223 */ /* 0x000fe2000000000d */
[----:B------:R-:W-:Y:S01]  /*7000*/  F2FP.F16.E4M3.UNPACK_B R133, R160.H1 ;  /* 0x000000a0ff85723e */ /* 0x000fe200030006ff */
[--C-:B------:R-:W-:Y:S01]  /*7010*/  HADD2.F32 R99, -RZ, R101.reuse.H0_H0 ;  /* 0x20000065ff637230 */ /* 0x100fe20000004100 */
[----:B------:R-:W-:Y:S01]  /*7020*/  F2FP.SATFINITE.RELU.E4M3.F32.PACK_AB_MERGE_C R186, R15, R10, RZ ;  /* 0x0000000a0fba723e */ /* 0x000fe200048078ff */
[----:B------:R-:W-:Y:S01]  /*7030*/  FFMA R14, R81, R95, R14 ;  /* 0x0000005f510e7223 */ /* 0x000fe2000000000e */
[C---:B------:R-:W-:Y:S01]  /*7040*/  FMUL R19, R78.reuse, R19 ;  /* 0x000000134e137220 */ /* 0x040fe20000400000 */
[----:B------:R-:W-:Y:S01]  /*7050*/  HADD2.F32 R102, -RZ, R101.H1_H1 ;  /* 0x30000065ff667230 */ /* 0x000fe20000004100 */
[----:B------:R-:W-:Y:S01]  /*7060*/  F2FP.SATFINITE.RELU.E4M3.F32.PACK_AB_MERGE_C R186, R9, R8, R186 ;  /* 0x0000000809ba723e */ /* 0x000fe200048078ba */
[----:B------:R-:W-:Y:S02]  /*7070*/  HADD2.F32 R101, -RZ, R103.H0_H0 ;  /* 0x20000067ff657230 */ /* 0x000fe40000004100 */
[C---:B------:R-:W-:Y:S01]  /*7080*/  FFMA R19, R81.reuse, R98, R19 ;  /* 0x0000006251137223 */ /* 0x040fe20000000013 */
[C---:B------:R-:W-:Y:S01]  /*7090*/  FFMA R16, R81.reuse, R97, R16 ;  /* 0x0000006151107223 */ /* 0x040fe20000000010 */
[----:B------:R-:W-:Y:S01]  /*70a0*/  FFMA R17, R81, R100, R17 ;  /* 0x0000006451117223 */ /* 0x000fe20000000011 */
[C---:B------:R-:W-:Y:S01]  /*70b0*/  FMUL R18, R78.reuse, R22 ;  /* 0x000000164e127220 */ /* 0x040fe20000400000 */
[----:B------:R-:W-:Y:S01]  /*70c0*/  F2FP.F16.E4M3.UNPACK_B R135, R161 ;  /* 0x000000a1ff87723e */ /* 0x000fe200020006ff */
        /* <DEDUP_REMOVED lines=10> */
[----:B------:R1:W-:Y:S01]  /*7170*/  STS.128 [R176+UR47+0x4200], R184 ;  /* 0x004200b8b0007988 */ /* 0x0003e20008000c2f */
[----:B------:R-:W-:Y:S01]  /*7180*/  HADD2.F32 R136, -RZ, R135.H1_H1 ;  /* 0x30000087ff887230 */ /* 0x000fe20000004100 */
[----:B------:R-:W-:Y:S01]  /*7190*/  F2FP.SATFINITE.RELU.E4M3.F32.PACK_AB_MERGE_C R204, R23, R18, RZ ;  /* 0x0000001217cc723e */ /* 0x000fe200048078ff */
[C---:B------:R-:W-:Y:S01]  /*71a0*/  FMUL R22, R78.reuse, R26 ;  /* 0x0000001a4e167220 */ /* 0x040fe20000400000 */
[C---:B------:R-:W-:Y:S01]  /*71b0*/  FMUL R27, R78.reuse, R27 ;  /* 0x0000001b4e1b7220 */ /* 0x040fe20000400000 */
[--C-:B------:R-:W-:Y:S01]  /*71c0*/  HADD2.F32 R107, -RZ, R109.reuse.H0_H0 ;  /* 0x2000006dff6b7230 */ /* 0x100fe20000004100 */
[----:B------:R-:W-:Y:S01]  /*71d0*/  F2FP.SATFINITE.RELU.E4M3.F32.PACK_AB_MERGE_C R204, R17, R16, R204 ;  /* 0x0000001011cc723e */ /* 0x000fe200048078cc */
[C---:B------:R-:W-:Y:S01]  /*71e0*/  FFMA R22, R81.reuse, R103, R22 ;  /* 0x0000006751167223 */ /* 0x040fe20000000016 */
[C---:B------:R-:W-:Y:S01]  /*71f0*/  FFMA R27, R81.reuse, R106, R27 ;  /* 0x0000006a511b7223 */ /* 0x040fe2000000001b */
[C---:B------:R-:W-:Y:S01]  /*7200*/  FFMA R24, R81.reuse, R105, R24 ;  /* 0x0000006951187223 */ /* 0x040fe20000000018 */
[----:B------:R-:W-:Y:S01]  /*7210*/  F2FP.F16.E4M3.UNPACK_B R137, R161.H1 ;  /* 0x000000a1ff89723e */ /* 0x000fe200030006ff */
[----:B------:R-:W-:Y:S02]  /*7220*/  HADD2.F32 R110, -RZ, R109.H1_H1 ;  /* 0x3000006dff6e7230 */ /* 0x000fe40000004100 */
[----:B------:R-:W-:Y:S01]  /*7230*/  FFMA R25, R81, R108, R25 ;  /* 0x0000006c51197223 */ /* 0x000fe20000000019 */
[----:B------:R-:W-:Y:S01]  /*7240*/  F2FP.SATFINITE.RELU.E4M3.F32.PACK_AB_MERGE_C R205, R27, R22, RZ ;  /* 0x000000161bcd723e */ /* 0x000fe200048078ff */
[----:B------:R-:W-:Y:S02]  /*7250*/  HADD2.F32 R109, -RZ, R111.H0_H0 ;  /* 0x2000006fff6d7230 */ /* 0x000fe40000004100 */
[C---:B------:R-:W-:Y:S01]  /*7260*/  FMUL R26, R78.reuse, R30 ;  /* 0x0000001e4e1a7220 */ /* 0x040fe20000400000 */
[C---:B------:R-:W-:Y:S01]  /*7270*/  FMUL R31, R78.reuse, R31 ;  /* 0x0000001f4e1f7220 */ /* 0x040fe20000400000 */
[--C-:B------:R-:W-:Y:S01]  /*7280*/  HADD2.F32 R111, -RZ, R113.reuse.H0_H0 ;  /* 0x20000071ff6f7230 */ /* 0x100fe20000004100 */
[----:B------:R-:W-:Y:S01]  /*7290*/  F2FP.SATFINITE.RELU.E4M3.F32.PACK_AB_MERGE_C R205, R21, R20, R205 ;  /* 0x0000001415cd723e */ /* 0x000fe200048078cd */
[C---:B------:R-:W-:Y:S01]  /*72a0*/  FFMA R26, R81.reuse, R107, R26 ;  /* 0x0000006b511a7223 */ /* 0x040fe2000000001a */
[C---:B------:R-:W-:Y:S01]  /*72b0*/  FFMA R31, R81.reuse, R110, R31 ;  /* 0x0000006e511f7223 */ /* 0x040fe2000000001f */
[C---:B------:R-:W-:Y:S01]  /*72c0*/  FFMA R28, R81.reuse, R109, R28 ;  /* 0x0000006d511c7223 */ /* 0x040fe2000000001c */
[----:B------:R-:W-:Y:S01]  /*72d0*/  F2FP.F16.E4M3.UNPACK_B R139, R162 ;  /* 0x000000a2ff8b723e */ /* 0x000fe200020006ff */
[----:B------:R-:W-:Y:S02]  /*72e0*/  HADD2.F32 R114, -RZ, R113.H1_H1 ;  /* 0x30000071ff727230 */ /* 0x000fe40000004100 */
[----:B------:R-:W-:Y:S01]  /*72f0*/  FFMA R29, R81, R112, R29 ;  /* 0x00000070511d7223 */ /* 0x000fe2000000001d */
[----:B------:R-:W-:Y:S01]  /*7300*/  F2FP.SATFINITE.RELU.E4M3.F32.PACK_AB_MERGE_C R206, R31, R26, RZ ;  /* 0x0000001a1fce723e */ /* 0x000fe200048078ff */
[----:B------:R-:W-:Y:S02]  /*7310*/  HADD2.F32 R113, -RZ, R115.H0_H0 ;  /* 0x20000073ff717230 */ /* 0x000fe40000004100 */
[C---:B------:R-:W-:Y:S01]  /*7320*/  FMUL R30, R78.reuse, R34 ;  /* 0x000000224e1e7220 */ /* 0x040fe20000400000 */
[----:B------:R-:W-:Y:S01]  /*7330*/  HADD2.F32 R140, -RZ, R139.H1_H1 ;  /* 0x3000008bff8c7230 */ /* 0x000fe20000004100 */
[----:B------:R-:W-:Y:S01]  /*7340*/  F2FP.SATFINITE.RELU.E4M3.F32.PACK_AB_MERGE_C R206, R25, R24, R206 ;  /* 0x0000001819ce723e */ /* 0x000fe200048078ce */
[C---:B------:R-:W-:Y:S01]  /*7350*/  FMUL R35, R78.reuse, R35 ;  /* 0x000000234e237220 */ /* 0x040fe20000400000 */
[--C-:B------:R-:W-:Y:S02]  /*7360*/  HADD2.F32 R115, -RZ, R117.reuse.H0_H0 ;  /* 0x20000075ff737230 */ /* 0x100fe40000004100 */
[C---:B------:R-:W-:Y:S01]  /*7370*/  FFMA R30, R81.reuse, R111, R30 ;  /* 0x0000006f511e7223 */ /* 0x040fe2000000001e */
[----:B------:R-:W-:Y:S02]  /*7380*/  HADD2.F32 R118, -RZ, R117.H1_H1 ;  /* 0x30000075ff767230 */ /* 0x000fe40000004100 */
[C---:B------:R-:W-:Y:S01]  /*7390*/  FFMA R35, R81.reuse, R114, R35 ;  /* 0x0000007251237223 */ /* 0x040fe20000000023 */
[C---:B------:R-:W-:Y:S01]  /*73a0*/  FFMA R32, R81.reuse, R113, R32 ;  /* 0x0000007151207223 */ /* 0x040fe20000000020 */
[----:B------:R-:W-:Y:S01]  /*73b0*/  F2FP.F16.E4M3.UNPACK_B R141, R162.H1 ;  /* 0x000000a2ff8d723e */ /* 0x000fe200030006ff */
[----:B------:R-:W-:Y:S01]  /*73c0*/  FFMA R33, R81, R116, R33 ;  /* 0x0000007451217223 */ /* 0x000fe20000000021 */
[----:B------:R-:W-:Y:S01]  /*73d0*/  HADD2.F32 R117, -RZ, R119.H0_H0 ;  /* 0x20000077ff757230 */ /* 0x000fe20000004100 */
        /* <DEDUP_REMOVED lines=9> */
[----:B------:R1:W-:Y:S01]  /*7470*/  STS.128 [R201+0x4010], R204 ;  /* 0x004010ccc9007388 */ /* 0x0003e20000000c00 */
[----:B------:R-:W-:Y:S01]  /*7480*/  FFMA R37, R81, R120, R37 ;  /* 0x0000007851257223 */ /* 0x000fe20000000025 */
[----:B------:R-:W-:Y:S01]  /*7490*/  F2FP.SATFINITE.RELU.E4M3.F32.PACK_AB_MERGE_C R208, R39, R34, RZ ;  /* 0x0000002227d0723e */ /* 0x000fe200048078ff */
[----:B------:R-:W-:Y:S02]  /*74a0*/  HADD2.F32 R122, -RZ, R121.H1_H1 ;  /* 0x30000079ff7a7230 */ /* 0x000fe40000004100 */
[C---:B------:R-:W-:Y:S01]  /*74b0*/  FMUL R38, R78.reuse, R42 ;  /* 0x0000002a4e267220 */ /* 0x040fe20000400000 */
[----:B------:R-:W-:Y:S01]  /*74c0*/  HADD2.F32 R121, -RZ, R123.H0_H0 ;  /* 0x2000007bff797230 */ /* 0x000fe20000004100 */
[----:B------:R-:W-:Y:S01]  /*74d0*/  F2FP.SATFINITE.RELU.E4M3.F32.PACK_AB_MERGE_C R208, R33, R32, R208 ;  /* 0x0000002021d0723e */ /* 0x000fe200048078d0 */
[----:B------:R-:W-:Y:S02]  /*74e0*/  HADD2.F32 R144, -RZ, R143.H1_H1 ;  /* 0x3000008fff907230 */ /* 0x000fe40000004100 */
[C---:B------:R-:W-:Y:S01]  /*74f0*/  FFMA R38, R81.reuse, R119, R38 ;  /* 0x0000007751267223 */ /* 0x040fe20000000026 */
[C---:B------:R-:W-:Y:S01]  /*7500*/  FMUL R43, R78.reuse, R43 ;  /* 0x0000002b4e2b7220 */ /* 0x040fe20000400000 */
[--C-:B------:R-:W-:Y:S02]  /*7510*/  HADD2.F32 R123, -RZ, R125.reuse.H0_H0 ;  /* 0x2000007dff7b7230 */ /* 0x100fe40000004100 */
[C---:B------:R-:W-:Y:S01]  /*7520*/  FMUL R42, R78.reuse, R46 ;  /* 0x0000002e4e2a7220 */ /* 0x040fe20000400000 */
[----:B------:R-:W-:Y:S02]  /*7530*/  HADD2.F32 R126, -RZ, R125.H1_H1 ;  /* 0x3000007dff7e7230 */ /* 0x000fe40000004100 */
[C---:B------:R-:W-:Y:S01]  /*7540*/  FFMA R43, R81.reuse, R122, R43 ;  /* 0x0000007a512b7223 */ /* 0x040fe2000000002b */
[----:B------:R-:W-:Y:S01]  /*7550*/  F2FP.F16.E4M3.UNPACK_B R145, R163.H1 ;  /* 0x000000a3ff91723e */ /* 0x000fe200030006ff */
[C---:B------:R-:W-:Y:S01]  /*7560*/  FFMA R40, R81.reuse, R121, R40 ;  /* 0x0000007951287223 */ /* 0x040fe20000000028 */
[----:B------:R-:W-:Y:S01]  /*7570*/  FFMA R41, R81, R124, R41 ;  /* 0x0000007c51297223 */ /* 0x000fe20000000029 */
[----:B------:R-:W-:Y:S01]  /*7580*/  ISETP.NE.AND P0, PT, R197, RZ, PT ;  /* 0x000000ffc500720c */ /* 0x000fe20003f05270 */
[----:B------:R-:W-:Y:S01]  /*7590*/  HADD2.F32 R125, -RZ, R127.H0_H0 ;  /* 0x2000007fff7d7230 */ /* 0x000fe20000004100 */
[----:B------:R-:W-:Y:S01]  /*75a0*/  F2FP.SATFINITE.RELU.E4M3.F32.PACK_AB_MERGE_C R209, R43, R38, RZ ;  /* 0x000000262bd1723e */ /* 0x000fe200048078ff */
[----:B------:R-:W-:Y:S01]  /*75b0*/  FFMA R42, R81, R123, R42 ;  /* 0x0000007b512a7223 */ /* 0x000fe2000000002a */
[C---:B------:R-:W-:Y:S01]  /*75c0*/  FMUL R47, R78.reuse, R47 ;  /* 0x0000002f4e2f7220 */ /* 0x040fe20000400000 */
[--C-:B------:R-:W-:Y:S01]  /*75d0*/  HADD2.F32 R127, -RZ, R129.reuse.H0_H0 ;  /* 0x20000081ff7f7230 */ /* 0x100fe20000004100 */
[----:B------:R-:W-:Y:S01]  /*75e0*/  F2FP.SATFINITE.RELU.E4M3.F32.PACK_AB_MERGE_C R209, R37, R36, R209 ;  /* 0x0000002425d1723e */ /* 0x000fe200048078d1 */
[----:B------:R-:W-:Y:S02]  /*75f0*/  HADD2.F32 R130, -RZ, R129.H1_H1 ;  /* 0x30000081ff827230 */ /* 0x000fe40000004100 */
[C---:B------:R-:W-:Y:S01]  /*7600*/  FFMA R47, R81.reuse, R126, R47 ;  /* 0x0000007e512f7223 */ /* 0x040fe2000000002f */
[C---:B------:R-:W-:Y:S01]  /*7610*/  FFMA R44, R81.reuse, R125, R44 ;  /* 0x0000007d512c7223 */ /* 0x040fe2000000002c */
[C---:B------:R-:W-:Y:S01]  /*7620*/  FFMA R45, R81.reuse, R128, R45 ;  /* 0x00000080512d7223 */ /* 0x040fe2000000002d */
[----:B------:R-:W-:Y:S02]  /*7630*/  HADD2.F32 R129, -RZ, R131.H0_H0 ;  /* 0x20000083ff817230 */ /* 0x000fe40000004100 */
[C---:B------:R-:W-:Y:S01]  /*7640*/  FMUL R46, R78.reuse, R50 ;  /* 0x000000324e2e7220 */ /* 0x040fe20000400000 */
[C---:B------:R-:W-:Y:S01]  /*7650*/  FMUL R51, R78.reuse, R51 ;  /* 0x000000334e337220 */ /* 0x040fe20000400000 */
[--C-:B------:R-:W-:Y:S02]  /*7660*/  HADD2.F32 R131, -RZ, R133.reuse.H0_H0 ;  /* 0x20000085ff837230 */ /* 0x100fe40000004100 */
[C---:B------:R-:W-:Y:S01]  /*7670*/  FMUL R50, R78.reuse, R54 ;  /* 0x000000364e327220 */ /* 0x040fe20000400000 */
[C---:B------:R-:W-:Y:S01]  /*7680*/  FFMA R46, R81.reuse, R127, R46 ;  /* 0x0000007f512e7223 */ /* 0x040fe2000000002e */
[----:B------:R-:W-:Y:S02]  /*7690*/  HADD2.F32 R134, -RZ, R133.H1_H1 ;  /* 0x30000085ff867230 */ /* 0x000fe40000004100 */
[C---:B------:R-:W-:Y:S01]  /*76a0*/  FFMA R51, R81.reuse, R130, R51 ;  /* 0x0000008251337223 */ /* 0x040fe20000000033 */
[----:B------:R-:W-:Y:S02]  /*76b0*/  HADD2.F32 R133, -RZ, R135.H0_H0 ;  /* 0x20000087ff857230 */ /* 0x000fe40000004100 */
[C---:B------:R-:W-:Y:S01]  /*76c0*/  FMUL R55, R78.reuse, R55 ;  /* 0x000000374e377220 */ /* 0x040fe20000400000 */
[C---:B------:R-:W-:Y:S01]  /*76d0*/  FFMA R48, R81.reuse, R129, R48 ;  /* 0x0000008151307223 */ /* 0x040fe20000000030 */
[C---:B------:R-:W-:Y:S01]  /*76e0*/  FFMA R49, R81.reuse, R132, R49 ;  /* 0x0000008451317223 */ /* 0x040fe20000000031 */
[--C-:B------:R-:W-:Y:S02]  /*76f0*/  HADD2.F32 R135, -RZ, R137.reuse.H0_H0 ;  /* 0x20000089ff877230 */ /* 0x100fe40000004100 */
[C---:B------:R-:W-:Y:S01]  /*7700*/  FFMA R50, R81.reuse, R131, R50 ;  /* 0x0000008351327223 */ /* 0x040fe20000000032 */
[----:B------:R-:W-:Y:S02]  /*7710*/  HADD2.F32 R138, -RZ, R137.H1_H1 ;  /* 0x30000089ff8a7230 */ /* 0x000fe40000004100 */
[C---:B------:R-:W-:Y:S01]  /*7720*/  FMUL R54, R78.reuse, R58 ;  /* 0x0000003a4e367220 */ /* 0x040fe20000400000 */
[----:B------:R-:W-:Y:S02]  /*7730*/  HADD2.F32 R137, -RZ, R139.H0_H0 ;  /* 0x2000008bff897230 */ /* 0x000fe40000004100 */
[C---:B------:R-:W-:Y:S01]  /*7740*/  FFMA R55, R81.reuse, R134, R55 ;  /* 0x0000008651377223 */ /* 0x040fe20000000037 */
        /* <DEDUP_REMOVED lines=16> */
[----:B------:R-:W-:Y:S01]  /*7850*/  FFMA R63, R81, R142, R63 ;  /* 0x0000008e513f7223 */ /* 0x000fe2000000003f */
[----:B------:R-:W-:Y:S01]  /*7860*/  FMUL R67, R78, R67 ;  /* 0x000000434e437220 */ /* 0x000fe20000400000 */
[----:B------:R-:W-:Y:S01]  /*7870*/  F2FP.SATFINITE.RELU.E4M3.F32.PACK_AB_MERGE_C R210, R47, R42, RZ ;  /* 0x0000002a2fd2723e */ /* 0x000fe200048078ff */
[----:B------:R-:W-:Y:S01]  /*7880*/  FFMA R60, R81, R141, R60 ;  /* 0x0000008d513c7223 */ /* 0x000fe2000000003c */
[----:B------:R-:W-:Y:S01]  /*7890*/  F2FP.SATFINITE.RELU.E4M3.F32.PACK_AB_MERGE_C R211, R51, R46, RZ ;  /* 0x0000002e33d3723e */ /* 0x000fe200048078ff */
[C---:B------:R-:W-:Y:S01]  /*78a0*/  FFMA R61, R81.reuse, R144, R61 ;  /* 0x00000090513d7223 */ /* 0x040fe2000000003d */
[C---:B------:R-:W-:Y:S01]  /*78b0*/  FFMA R62, R81.reuse, R143, R62 ;  /* 0x0000008f513e7223 */ /* 0x040fe2000000003e */
[----:B------:R-:W-:Y:S01]  /*78c0*/  FFMA R67, R81, R146, R67 ;  /* 0x0000009251437223 */ /* 0x000fe20000000043 */
[----:B------:R-:W-:Y:S02]  /*78d0*/  F2FP.SATFINITE.RELU.E4M3.F32.PACK_AB_MERGE_C R210, R41, R40, R210 ;  /* 0x0000002829d2723e */ /* 0x000fe400048078d2 */
[----:B------:R-:W-:Y:S02]  /*78e0*/  F2FP.SATFINITE.RELU.E4M3.F32.PACK_AB_MERGE_C R211, R45, R44, R211 ;  /* 0x0000002c2dd3723e */ /* 0x000fe400048078d3 */
[----:B------:R-:W-:Y:S02]  /*78f0*/  F2FP.SATFINITE.RELU.E4M3.F32.PACK_AB_MERGE_C R216, R55, R50, RZ ;  /* 0x0000003237d8723e */ /* 0x000fe400048078ff */
[----:B------:R-:W-:Y:S01]  /*7900*/  F2FP.SATFINITE.RELU.E4M3.F32.PACK_AB_MERGE_C R217, R59, R54, RZ ;  /* 0x000000363bd9723e */ /* 0x000fe200048078ff */
[----:B------:R1:W-:Y:S01]  /*7910*/  STS.128 [R203+0x4020], R208 ;  /* 0x004020d0cb007388 */ /* 0x0003e20000000c00 */
[----:B------:R-:W-:Y:S02]  /*7920*/  F2FP.SATFINITE.RELU.E4M3.F32.PACK_AB_MERGE_C R218, R63, R58, RZ ;  /* 0x0000003a3fda723e */ /* 0x000fe400048078ff */
[----:B------:R-:W-:Y:S02]  /*7930*/  F2FP.SATFINITE.RELU.E4M3.F32.PACK_AB_MERGE_C R219, R67, R62, RZ ;  /* 0x0000003e43db723e */ /* 0x000fe400048078ff */
[----:B------:R-:W-:Y:S02]  /*7940*/  F2FP.SATFINITE.RELU.E4M3.F32.PACK_AB_MERGE_C R216, R49, R48, R216 ;  /* 0x0000003031d8723e */ /* 0x000fe400048078d8 */
[----:B------:R-:W-:Y:S02]  /*7950*/  F2FP.SATFINITE.RELU.E4M3.F32.PACK_AB_MERGE_C R217, R53, R52, R217 ;  /* 0x0000003435d9723e */ /* 0x000fe400048078d9 */
[----:B------:R-:W-:Y:S02]  /*7960*/  F2FP.SATFINITE.RELU.E4M3.F32.PACK_AB_MERGE_C R218, R57, R56, R218 ;  /* 0x0000003839da723e */ /* 0x000fe400048078da */
[----:B------:R-:W-:Y:S02]  /*7970*/  F2FP.SATFINITE.RELU.E4M3.F32.PACK_AB_MERGE_C R219, R61, R60, R219 ;  /* 0x0000003c3ddb723e */ /* 0x000fe400048078db */
[----:B------:R-:W-:Y:S02]  /*7980*/  LEA R220, R189, UR47, 0x3 ;  /* 0x0000002fbddc7c11 */ /* 0x000fe4000f8e18ff */
[----:B------:R-:W-:Y:S01]  /*7990*/  @!P6 SHF.L.U32 R223, R188, 0x1f, RZ ;  /* 0x0000001fbcdfe819 */ /* 0x000fe200000006ff */
[----:B------:R1:W-:Y:S01]  /*79a0*/  STS.128 [R202+0x4010], R216 ;  /* 0x004010d8ca007388 */ /* 0x0003e20000000c00 */
[----:B------:R-:W-:Y:S01]  /*79b0*/  @!PT LDS RZ, [RZ] ;  /* 0x00000000fffff984 */ /* 0x000fe20000000800 */
[----:B------:R-:W-:Y:S01]  /*79c0*/  @!PT LDS RZ, [RZ] ;  /* 0x00000000fffff984 */ /* 0x000fe20000000800 */
[----:B------:R-:W-:Y:S01]  /*79d0*/  @!PT LDS RZ, [RZ] ;  /* 0x00000000fffff984 */ /* 0x000fe20000000800 */
[----:B------:R-:W-:Y:S01]  /*79e0*/  @!PT LDS RZ, [RZ] ;  /* 0x00000000fffff984 */ /* 0x000fe20000000800 */
[----:B------:R2:W-:Y:S07]  /*79f0*/  MEMBAR.ALL.CTA ;  /* 0x0000000000007992 */ /* 0x0005ee0000008000 */
[----:B--2---:R-:W2:Y:S02]  /*7a00*/  FENCE.VIEW.ASYNC.S ;  /* 0x00000000000073c6 */ /* 0x004ea40000000000 */
[----:B--2---:R-:W-:Y:S06]  /*7a10*/  BAR.SYNC.DEFER_BLOCKING 0x1, 0x80 ;  /* 0x0042000000007b1d */ /* 0x004fec0000010000 */
[----:B------:R-:W-:Y:S05]  /*7a20*/  @P0 BRA `(.L_x_128) ;  /* 0x0000000000280947 */ /* 0x000fea0003800000 */
[----:B------:R-:W-:Y:S02]  /*7a30*/  UIADD3 UR4, UPT, UPT, UR47, 0x4200, URZ ;  /* 0x000042002f047890 */ /* 0x000fe4000fffe0ff */
[----:B------:R-:W-:Y:S01]  /*7a40*/  UIADD3 UR6, UP0, UPT, UR50, 0x680, URZ ;  /* 0x0000068032067890 */ /* 0x000fe2000ff1e0ff */
[----:B------:R-:W-:Y:S03]  /*7a50*/  UMOV UR43, UR36 ;  /* 0x00000024002b7c82 */ /* 0x000fe60008000000 */
[----:B------:R-:W-:Y:S01]  /*7a60*/  MOV R196, UR4 ;  /* 0x0000000400c47c02 */ /* 0x000fe20008000f00 */
[----:B------:R-:W-:Y:S03]  /*7a70*/  UIADD3.X UR7, UPT, UPT, URZ, UR51, URZ, UP0, !UPT ;  /* 0x00000033ff077290 */ /* 0x000fe600087fe4ff */
[----:B------:R-:W-:Y:S11]  /*7a80*/  R2UR UR40, R196 ;  /* 0x00000000c42872ca */ /* 0x000ff600000e0000 */
[----:B------:R-:W-:Y:S02]  /*7a90*/  @!UPT UIADD3 URZ, UPT, UPT, URZ, URZ, URZ ;  /* 0x000000fffffff290 */ /* 0x000fe4000fffe0ff */
[----:B------:R2:W-:Y:S01]  /*7aa0*/  UTMASTG.3D [UR40], [UR6] ;  /* 0x00000028060073b5 */ /* 0x0005e20008010000 */
[----:B------:R0:W-:Y:S01]  /*7ab0*/  UTMACMDFLUSH ;  /* 0x00000000000079b7 */ /* 0x0001e20000000000 */
[----:B--2---:R-:W-:Y:S04]  /*7ac0*/  DEPBAR.LE SB0, 0x1 ;  /* 0x000080400000791a */ /* 0x004fe80000000000 */
.L_x_128:
[----:B------:R-:W-:Y:S05]  /*7ad0*/  BSYNC.RECONVERGENT B0 ;  /* 0x0000000000007941 */ /* 0x000fea0003800200 */
.L_x_127:
[----:B------:R-:W-:Y:S06]  /*7ae0*/  BAR.SYNC.DEFER_BLOCKING 0x1, 0x80 ;  /* 0x0042000000007b1d */ /* 0x000fec0000010000 */
[----:B------:R-:W2:Y:S01]  /*7af0*/  @!P6 SYNCS.PHASECHK.TRANS64.TRYWAIT P0, [R220+URZ+0x100], R223 ;  /* 0x000100dfdc00e5a7 */ /* 0x000ea200080011ff */
[----:B------:R-:W-:Y:S01]  /*7b00*/  BSSY B1, `(.L_x_129) ;  /* 0x0000023000017945 */ /* 0x000fe20003800000 */
[----:B--2---:R-:W-:Y:S03]  /*7b10*/  @!P6 SEL R212, RZ, 0x1, !P0 ;  /* 0x00000001ffd4e807 */ /* 0x004fe60004000000 */
[----:B------:R-:W-:Y:S05]  /*7b20*/  @P6 BRA `(.L_x_130) ;  /* 0x0000000000806947 */ /* 0x000fea0003800000 */
[----:B------:R-:W-:Y:S01]  /*7b30*/  ISETP.NE.AND P1, PT, R213, RZ, PT ;  /* 0x000000ffd500720c */ /* 0x000fe20003f25270 */
[----:B------:R-:W-:Y:S01]  /*7b40*/  BSSY B0, `(.L_x_131) ;  /* 0x000000a000007945 */ /* 0x000fe20003800000 */
[----:B------:R-:W-:Y:S11]  /*7b50*/  ISETP.NE.AND P0, PT, R212, RZ, PT ;  /* 0x000000ffd400720c */ /* 0x000ff60003f05270 */
[----:B------:R-:W-:Y:S04]  /*7b60*/  @P1 IMAD R0, R189, 0x2000, R194 ;  /* 0x00002000bd001824 */ /* 0x000fe800078e02c2 */
[C---:B------:R-:W-:Y:S01]  /*7b70*/  @P1 IMAD.IADD R215, R0.reuse, 0x1, R215 ;  /* 0x0000000100d71824 */ /* 0x040fe200078e02d7 */
[----:B------:R-:W-:Y:S03]  /*7b80*/  @P1 IADD3 R221, PT, PT, R0, R221, RZ ;  /* 0x000000dd00dd1210 */ /* 0x000fe60007ffe0ff */
[----:B------:R-:W-:Y:S01]  /*7b90*/  @P1 IMAD.IADD R214, R214, 0x1, R215 ;  /* 0x00000001d6d61824 */ /* 0x000fe200078e02d7 */
[----:B------:R-:W-:Y:S06]  /*7ba0*/  @P0 BRA `(.L_x_132) ;  /* 0x00000000000c0947 */ /* 0x000fec0003800000 */
[----:B------:R-:W-:Y:S04]  /*7bb0*/  SHF.L.U32 R3, R188, 0x1f, RZ ;  /* 0x0000001fbc037819 */ /* 0x000fe800000006ff */
[----:B------:R-:W2:Y:S02]  /*7bc0*/  SYNCS.PHASECHK.TRANS64.TRYWAIT P0, [R220+URZ+0x100], R3 ;  /* 0x00010003dc0075a7 */ /* 0x000ea400080011ff */
[----:B--2---:R-:W-:Y:S05]  /*7bd0*/  @!P0 BRA `(.L_x_133) ;  /* 0x0000002400248947 */ /* 0x004fea0003800000 */
.L_x_132:
[----:B------:R-:W-:Y:S05]  /*7be0*/  BSYNC B0 ;  /* 0x0000000000007941 */ /* 0x000fea0003800000 */
.L_x_131:
[----:B------:R-:W-:Y:S01]  /*7bf0*/  ISETP.NE.AND P0, PT, R213, RZ, PT ;  /* 0x000000ffd500720c */ /* 0x000fe20003f05270 */
[----:B--2---:R-:W-:Y:S02]  /*7c00*/  VIADD R3, R220, 0x110 ;  /* 0x00000110dc037836 */ /* 0x004fe40000000000 */
[----:B------:R-:W-:Y:S02]  /*7c10*/  IMAD.U32 R2, RZ, RZ, UR37 ;  /* 0x00000025ff027e24 */ /* 0x000fe4000f8e00ff */
[----:B------:R-:W-:Y:S03]  /*7c20*/  VIADD R189, R189, 0x1 ;  /* 0x00000001bdbd7836 */ /* 0x000fe60000000000 */
[----:B------:R-:W-:Y:S05]  /*7c30*/  PRMT R2, R2, 0x654, R3 ;  /* 0x0000065402027816 */ /* 0x000fea0000000003 */
[----:B------:R2:W3:Y:S04]  /*7c40*/  @P0 LDS.128 R148, [R0] ;  /* 0x0000000000940984 */ /* 0x0004e80000000c00 */
[----:B------:R2:W4:Y:S04]  /*7c50*/  @P0 LDS.128 R152, [R215+0x10] ;  /* 0x00001000d7980984 */ /* 0x0005280000000c00 */
        /* <DEDUP_REMOVED lines=13> */
.L_x_130:
[----:B------:R-:W-:Y:S05]  /*7d30*/  BSYNC B1 ;  /* 0x0000000000017941 */ /* 0x000fea0003800000 */
.L_x_129:
[----:B--2---:R-:W-:Y:S05]  /*7d40*/  VIADD R0, R80, 0x40 ;  /* 0x0000004050007836 */ /* 0x004fea0000000000 */
[----:B------:R-:W-:Y:S04]  /*7d50*/  SHF.R.U32.HI R0, RZ, 0x15, R0 ;  /* 0x00000015ff007819 */ /* 0x000fe80000011600 */
[----:B------:R-:W-:Y:S11]  /*7d60*/  LOP3.LUT P0, RZ, R0, 0x3, R177, 0x48, !PT ;  /* 0x0000000300ff7812 */ /* 0x000ff600078048b1 */
[----:B------:R-:W-:Y:S02]  /*7d70*/  @!UPT UIADD3 URZ, UPT, UPT, URZ, URZ, URZ ;  /* 0x000000fffffff290 */ /* 0x000fe4000fffe0ff */
[----:B------:R-:W-:Y:S05]  /*7d80*/  @!P0 BRA `(.L_x_134) ;  /* 0x0000000000408947 */ /* 0x000fea0003800000 */
[----:B------:R-:W2:Y:S01]  /*7d90*/  LDCU.64 UR8, c[0x4][0x70] ;  /* 0x01000e00ff0877ac */ /* 0x000ea20008000a00 */
[----:B------:R-:W-:Y:S01]  /*7da0*/  MOV R3, 0x0 ;  /* 0x0000000000037802 */ /* 0x000fe20000000f00 */
[----:B------:R-:W-:Y:S02]  /*7db0*/  HFMA2 R12, -RZ, RZ, 0, 5.9604644775390625e-08 ;  /* 0x00000001ff0c7431 */ /* 0x000fe400000001ff */
[----:B------:R-:W-:Y:S02]  /*7dc0*/  IMAD.MOV.U32 R8, RZ, RZ, 0x192 ;  /* 0x00000192ff087424 */ /* 0x000fe400078e00ff */
[----:B------:R-:W-:Y:S01]  /*7dd0*/  IMAD.MOV.U32 R13, RZ, RZ, RZ ;  /* 0x000000ffff0d7224 */ /* 0x000fe200078e00ff */
[----:B------:R-:W5:Y:S01]  /*7de0*/  LDCU.64 UR6, c[0x4][0x78] ;  /* 0x01000f00ff0677ac */ /* 0x000f620008000a00 */
[----:B------:R-:W1:Y:S01]  /*7df0*/  LDC.64 R2, c[0x4][R3] ;  /* 0x0100000003027b82 */ /* 0x000e620000000a00 */
[----:B------:R-:W3:Y:S01]  /*7e00*/  LDCU.64 UR4, c[0x4][0x10] ;  /* 0x01000200ff0477ac */ /* 0x000ee20008000a00 */
[----:B--2---:R-:W-:Y:S01]  /*7e10*/  MOV R5, UR9 ;  /* 0x0000000900057c02 */ /* 0x004fe20008000f00 */
[----:B------:R-:W-:Y:S01]  /*7e20*/  IMAD.U32 R4, RZ, RZ, UR8 ;  /* 0x00000008ff047e24 */ /* 0x000fe2000f8e00ff */
[----:B-----5:R-:W-:Y:S01]  /*7e30*/  MOV R7, UR7 ;  /* 0x0000000700077c02 */ /* 0x020fe20008000f00 */
[----:B------:R-:W-:Y:S01]  /*7e40*/  IMAD.U32 R6, RZ, RZ, UR6 ;  /* 0x00000006ff067e24 */ /* 0x000fe2000f8e00ff */
[----:B---3--:R-:W-:Y:S01]  /*7e50*/  MOV R11, UR5 ;  /* 0x00000005000b7c02 */ /* 0x008fe20008000f00 */
[----:B------:R-:W-:Y:S02]  /*7e60*/  IMAD.U32 R10, RZ, RZ, UR4 ;  /* 0x00000004ff0a7e24 */ /* 0x000fe4000f8e00ff */
[----:B------:R-:W-:Y:S07]  /*7e70*/  LEPC R20, `(.L_x_134) ;  /* 0x000000001014794e */ /* 0x000fee0000000000 */
[----:B-1--4-:R-:W-:Y:S05]  /*7e80*/  CALL.ABS.NOINC R2 ;  /* 0x0000000002007343 */ /* 0x012fea0003c00000 */
.L_x_134:
[----:B------:R-:W-:Y:S01]  /*7e90*/  ISETP.NE.AND P0, PT, R197, RZ, PT ;  /* 0x000000ffc500720c */ /* 0x000fe20003f05270 */
[----:B------:R-:W-:Y:S05]  /*7ea0*/  WARPSYNC.ALL ;  /* 0x0000000000007948 */ /* 0x000fea0003800000 */
[----:B------:R-:W-:Y:S01]  /*7eb0*/  R2UR UR4, R80 ;  /* 0x00000000500472ca */ /* 0x000fe200000e0000 */
[----:B------:R-:W-:Y:S01]  /*7ec0*/  BSSY.RECONVERGENT B0, `(.L_x_135) ;  /* 0x000011c000007945 */ /* 0x000fe20003800200 */
[----:B---3--:R-:W-:Y:S02]  /*7ed0*/  F2FP.F16.E4M3.UNPACK_B R11, R149 ;  /* 0x00000095ff0b723e */ /* 0x008fe400020006ff */
[----:B------:R-:W-:Y:S02]  /*7ee0*/  F2FP.F16.E4M3.UNPACK_B R10, R150 ;  /* 0x00000096ff0a723e */ /* 0x000fe400020006ff */
[----:B------:R-:W-:Y:S01]  /*7ef0*/  F2FP.F16.E4M3.UNPACK_B R9, R151 ;  /* 0x00000097ff09723e */ /* 0x000fe200020006ff */
[--C-:B------:R-:W-:Y:S01]  /*7f00*/  HADD2.F32 R83, -RZ, R11.reuse.H0_H0 ;  /* 0x2000000bff537230 */ /* 0x100fe20000004100 */
[----:B----4-:R-:W-:Y:S01]  /*7f10*/  F2FP.F16.E4M3.UNPACK_B R8, R152 ;  /* 0x00000098ff08723e */ /* 0x010fe200020006ff */
[----:B------:R-:W-:Y:S01]  /*7f20*/  HADD2.F32 R84, -RZ, R11.H1_H1 ;  /* 0x3000000bff547230 */ /* 0x000fe20000004100 */
[----:B------:R-:W-:Y:S01]  /*7f30*/  F2FP.F16.E4M3.UNPACK_B R7, R153 ;  /* 0x00000099ff07723e */ /* 0x000fe200020006ff */
[--C-:B------:R-:W-:Y:S01]  /*7f40*/  HADD2.F32 R87, -RZ, R10.reuse.H0_H0 ;  /* 0x2000000aff577230 */ /* 0x100fe20000004100 */
[----:B------:R-:W-:Y:S01]  /*7f50*/  F2FP.F16.E4M3.UNPACK_B R6, R154 ;  /* 0x0000009aff06723e */ /* 0x000fe200020006ff */
[----:B------:R-:W-:Y:S01]  /*7f60*/  HADD2.F32 R88, -RZ, R10.H1_H1 ;  /* 0x3000000aff587230 */ /* 0x000fe20000004100 */
[----:B------:R-:W-:Y:S01]  /*7f70*/  F2FP.F16.E4M3.UNPACK_B R5, R155 ;  /* 0x0000009bff05723e */ /* 0x000fe200020006ff */
[--C-:B------:R-:W-:Y:S01]  /*7f80*/  HADD2.F32 R91, -RZ, R9.reuse.H0_H0 ;  /* 0x20000009ff5b7230 */ /* 0x100fe20000004100 */
[----:B-1----:R-:W-:Y:S01]  /*7f90*/  F2FP.F16.E4M3.UNPACK_B R4, R156 ;  /* 0x0000009cff04723e */ /* 0x002fe200020006ff */
[----:B------:R-:W-:Y:S01]  /*7fa0*/  HADD2.F32 R93, -RZ, R9.H1_H1 ;  /* 0x30000009ff5d7230 */ /* 0x000fe20000004100 */
[-C--:B------:R-:W-:Y:S01]  /*7fb0*/  F2FP.F16.E4M3.UNPACK_B R2, R148.reuse ;  /* 0x00000094ff02723e */ /* 0x080fe200020006ff */
[--C-:B------:R-:W-:Y:S01]  /*7fc0*/  HADD2.F32 R94, -RZ, R8.reuse.H0_H0 ;  /* 0x20000008ff5e7230 */ /* 0x100fe20000004100 */
[----:B------:R-:W-:Y:S01]  /*7fd0*/  F2FP.F16.E4M3.UNPACK_B R148, R148.H1 ;  /* 0x00000094ff94723e */ /* 0x000fe200030006ff */
[----:B------:R-:W-:Y:S01]  /*7fe0*/  HADD2.F32 R97, -RZ, R8.H1_H1 ;  /* 0x30000008ff617230 */ /* 0x000fe20000004100 */
[----:B------:R-:W-:Y:S01]  /*7ff0*/  F2FP.F16.E4M3.UNPACK_B R149, R149.H1 ;  /* 0x00000095ff95723e */ /* 0x000fe200030006ff */
[--C-:B------:R-:W-:Y:S01]  /*8000*/  HADD2.F32 R98, -RZ, R7.reuse.H0_H0 ;  /* 0x20000007ff627230 */ /* 0x100fe20000004100 */
[----:B------:R-:W-:Y:S01]  /*8010*/  F2FP.F16.E4M3.UNPACK_B R150, R150.H1 ;  /* 0x00000096ff96723e */ /* 0x000fe200030006ff */
[----:B------:R-:W-:Y:S01]  /*8020*/  HADD2.F32 R101, -RZ, R7.H1_H1 ;  /* 0x30000007ff657230 */ /* 0x000fe20000004100 */
[----:B------:R-:W-:Y:S01]  /*8030*/  F2FP.F16.E4M3.UNPACK_B R151, R151.H1 ;  /* 0x00000097ff97723e */ /* 0x000fe200030006ff */
[--C-:B------:R-:W-:Y:S01]  /*8040*/  HADD2.F32 R102, -RZ, R6.reuse.H0_H0 ;  /* 0x20000006ff667230 */ /* 0x100fe20000004100 */
[----:B------:R-:W-:Y:S01]  /*8050*/  IADD3 R199, PT, PT, R199, 0x170, RZ ;  /* 0x00000170c7c77810 */ /* 0x000fe20007ffe0ff */
[----:B------:R-:W-:Y:S01]  /*8060*/  HADD2.F32 R105, -RZ, R6.H1_H1 ;  /* 0x30000006ff697230 */ /* 0x000fe20000004100 */
[----:B------:R-:W-:Y:S01]  /*8070*/  F2FP.F16.E4M3.UNPACK_B R138, R163 ;  /* 0x000000a3ff8a723e */ /* 0x000fe200020006ff */
[--C-:B------:R-:W-:Y:S01]  /*8080*/  HADD2.F32 R106, -RZ, R5.reuse.H0_H0 ;  /* 0x20000005ff6a7230 */ /* 0x100fe20000004100 */
[----:B------:R-:W-:Y:S01]  /*8090*/  LOP3.LUT R199, R199, 0xfefffff8, RZ, 0xc0, !PT ;  /* 0xfefffff8c7c77812 */ /* 0x000fe200078ec0ff */
[----:B------:R-:W-:Y:S01]  /*80a0*/  HADD2.F32 R109, -RZ, R5.H1_H1 ;  /* 0x30000005ff6d7230 */ /* 0x000fe20000004100 */
[----:B------:R-:W-:Y:S01]  /*80b0*/  F2FP.F16.E4M3.UNPACK_B R116, R157 ;  /* 0x0000009dff74723e */ /* 0x000fe200020006ff */
[--C-:B------:R-:W-:Y:S01]  /*80c0*/  HADD2.F32 R110, -RZ, R4.reuse.H0_H0 ;  /* 0x20000004ff6e7230 */ /* 0x100fe20000004100 */
[----:B------:R-:W-:Y:S01]  /*80d0*/  F2FP.F16.E4M3.UNPACK_B R120, R158 ;  /* 0x0000009eff78723e */ /* 0x000fe200020006ff */
[----:B------:R-:W-:Y:S01]  /*80e0*/  HADD2.F32 R113, -RZ, R4.H1_H1 ;  /* 0x30000004ff717230 */ /* 0x000fe20000004100 */
[----:B------:R-:W-:Y:S01]  /*80f0*/  F2FP.F16.E4M3.UNPACK_B R124, R159 ;  /* 0x0000009fff7c723e */ /* 0x000fe200020006ff */
[----:B------:R-:W1:Y:S01]  /*8100*/  LDTM.x64 R4, tmem[UR4+0x40] ;  /* 0x00004004000479ee */ /* 0x000e620008340000 */
[--C-:B------:R-:W-:Y:S01]  /*8110*/  HADD2.F32 R0, -RZ, R2.reuse.H0_H0 ;  /* 0x20000002ff007230 */ /* 0x100fe20000004100 */
[----:B------:R-:W-:Y:S01]  /*8120*/  NOP ;  /* 0x0000000000007918 */ /* 0x000fe20000000000 */
[----:B-1----:R1:W-:Y:S01]  /*8130*/  SYNCS.ARRIVE.TRANS64.RED.A1T0 RZ, [R199+URZ], RZ ;  /* 0x000000ffc7ff79a7 */ /* 0x0023e200081004ff */
[----:B------:R-:W-:Y:S01]  /*8140*/  HADD2.F32 R2, -RZ, R2.H1_H1 ;  /* 0x30000002ff027230 */ /* 0x000fe20000004100 */
[----:B------:R-:W-:Y:S01]  /*8150*/  F2FP.F16.E4M3.UNPACK_B R128, R160 ;  /* 0x000000a0ff80723e */ /* 0x000fe200020006ff */
[--C-:B------:R-:W-:Y:S01]  /*8160*/  HADD2.F32 R86, -RZ, R149.reuse.H1_H1 ;  /* 0x30000095ff567230 */ /* 0x100fe20000004100 */
[----:B------:R-:W-:Y:S01]  /*8170*/  F2FP.F16.E4M3.UNPACK_B R132, R161 ;  /* 0x000000a1ff84723e */ /* 0x000fe200020006ff */
[--C-:B------:R-:W-:Y:S01]  /*8180*/  HADD2.F32 R114, -RZ, R116.reuse.H0_H0 ;  /* 0x20000074ff727230 */ /* 0x100fe20000004100 */
[----:B------:R-:W-:Y:S01]  /*8190*/  F2FP.F16.E4M3.UNPACK_B R136, R162 ;  /* 0x000000a2ff88723e */ /* 0x000fe200020006ff */
[----:B------:R-:W-:Y:S01]  /*81a0*/  HADD2.F32 R117, -RZ, R116.H1_H1 ;  /* 0x30000074ff757230 */ /* 0x000fe20000004100 */
[----:B------:R-:W-:Y:S01]  /*81b0*/  F2FP.F16.E4M3.UNPACK_B R152, R152.H1 ;  /* 0x00000098ff98723e */ /* 0x000fe200030006ff */
        /* <DEDUP_REMOVED lines=12> */
[C---:B------:R-:W-:Y:S01]  /*8280*/  FMUL R4, R78.reuse, R4 ;  /* 0x000000044e047220 */ /* 0x040fe20000400000 */
[C---:B------:R-:W-:Y:S01]  /*8290*/  FMUL R5, R78.reuse, R5 ;  /* 0x000000054e057220 */ /* 0x040fe20000400000 */
[----:B------:R-:W-:Y:S02]  /*82a0*/  HADD2.F32 R3, -RZ, R148.H0_H0 ;  /* 0x20000094ff037230 */ /* 0x000fe40000004100 */
        /* <DEDUP_REMOVED lines=9> */
[----:B------:R-:W-:Y:S02]  /*8340*/  HADD2.F32 R130, -RZ, R132.H0_H0 ;  /* 0x20000084ff827230 */ /* 0x000fe40000004100 */
[C---:B------:R-:W-:Y:S01]  /*8350*/  FMUL R6, R78.reuse, R6 ;  /* 0x000000064e067220 */ /* 0x040fe20000400000 */
[----:B------:R-:W-:Y:S02]  /*8360*/  HADD2.F32 R82, -RZ, R148.H1_H1 ;  /* 0x30000094ff527230 */ /* 0x000fe40000004100 */
[C---:B------:R-:W-:Y:S01]  /*8370*/  FMUL R7, R78.reuse, R7 ;  /* 0x000000074e077220 */ /* 0x040fe20000400000 */
[----:B------:R-:W-:Y:S02]  /*8380*/  HADD2.F32 R85, -RZ, R149.H0_H0 ;  /* 0x20000095ff557230 */ /* 0x000fe40000004100 */
[C---:B------:R-:W-:Y:S01]  /*8390*/  FFMA R6, R81.reuse, R3, R6 ;  /* 0x0000000351067223 */ /* 0x040fe20000000006 */
[----:B------:R-:W-:Y:S02]  /*83a0*/  HADD2.F32 R133, -RZ, R132.H1_H1 ;  /* 0x30000084ff857230 */ /* 0x000fe40000004100 */
[C---:B------:R-:W-:Y:S01]  /*83b0*/  FFMA R7, R81.reuse, R82, R7 ;  /* 0x0000005251077223 */ /* 0x040fe20000000007 */
[C---:B------:R-:W-:Y:S01]  /*83c0*/  FFMA R8, R81.reuse, R83, R8 ;  /* 0x0000005351087223 */ /* 0x040fe20000000008 */
[C---:B------:R-:W-:Y:S01]  /*83d0*/  FFMA R9, R81.reuse, R84, R9 ;  /* 0x0000005451097223 */ /* 0x040fe20000000009 */
[--C-:B------:R-:W-:Y:S02]  /*83e0*/  HADD2.F32 R82, -RZ, R138.reuse.H0_H0 ;  /* 0x2000008aff527230 */ /* 0x100fe40000004100 */
[C---:B------:R-:W-:Y:S01]  /*83f0*/  FMUL R10, R78.reuse, R10 ;  /* 0x0000000a4e0a7220 */ /* 0x040fe20000400000 */
[----:B------:R-:W-:Y:S02]  /*8400*/  HADD2.F32 R83, -RZ, R138.H1_H1 ;  /* 0x3000008aff537230 */ /* 0x000fe40000004100 */
[C---:B------:R-:W-:Y:S01]  /*8410*/  FMUL R11, R78.reuse, R11 ;  /* 0x0000000b4e0b7220 */ /* 0x040fe20000400000 */
[----:B------:R-:W-:Y:S02]  /*8420*/  HADD2.F32 R89, -RZ, R150.H0_H0 ;  /* 0x20000096ff597230 */ /* 0x000fe40000004100 */
[C---:B------:R-:W-:Y:S01]  /*8430*/  FFMA R10, R81.reuse, R85, R10 ;  /* 0x00000055510a7223 */ /* 0x040fe2000000000a */
[--C-:B------:R-:W-:Y:S02]  /*8440*/  HADD2.F32 R134, -RZ, R136.reuse.H0_H0 ;  /* 0x20000088ff867230 */ /* 0x100fe40000004100 */
[C---:B------:R-:W-:Y:S01]  /*8450*/  FFMA R11, R81.reuse, R86, R11 ;  /* 0x00000056510b7223 */ /* 0x040fe2000000000b */
[C---:B------:R-:W-:Y:S01]  /*8460*/  FFMA R12, R81.reuse, R87, R12 ;  /* 0x00000057510c7223 */ /* 0x040fe2000000000c */
[----:B------:R-:W-:Y:S01]  /*8470*/  FFMA R13, R81, R88, R13 ;  /* 0x00000058510d7223 */ /* 0x000fe2000000000d */
[----:B------:R-:W-:Y:S01]  /*8480*/  F2FP.SATFINITE.RELU.E4M3.F32.PACK_AB_MERGE_C R86, R7, R6, RZ ;  /* 0x000000060756723e */ /* 0x000fe200048078ff */
[C---:B------:R-:W-:Y:S01]  /*8490*/  FMUL R7, R78.reuse, R20 ;  /* 0x000000144e077220 */ /* 0x040fe20000400000 */
[----:B------:R-:W-:Y:S01]  /*84a0*/  F2FP.SATFINITE.RELU.E4M3.F32.PACK_AB_MERGE_C R138, R11, R10, RZ ;  /* 0x0000000a0b8a723e */ /* 0x000fe200048078ff */
[C---:B------:R-:W-:Y:S01]  /*84b0*/  FMUL R10, R78.reuse, R21 ;  /* 0x000000154e0a7220 */ /* 0x040fe20000400000 */
[C---:B------:R-:W-:Y:S01]  /*84c0*/  FMUL R21, R78.reuse, R28 ;  /* 0x0000001c4e157220 */ /* 0x040fe20000400000 */
[----:B------:R-:W-:Y:S02]  /*84d0*/  HADD2.F32 R137, -RZ, R136.H1_H1 ;  /* 0x30000088ff897230 */ /* 0x000fe40000004100 */
[C---:B------:R-:W-:Y:S01]  /*84e0*/  FMUL R14, R78.reuse, R14 ;  /* 0x0000000e4e0e7220 */ /* 0x040fe20000400000 */
[----:B------:R-:W-:Y:S02]  /*84f0*/  HADD2.F32 R90, -RZ, R150.H1_H1 ;  /* 0x30000096ff5a7230 */ /* 0x000fe40000004100 */
[C---:B------:R-:W-:Y:S01]  /*8500*/  FMUL R15, R78.reuse, R15 ;  /* 0x0000000f4e0f7220 */ /* 0x040fe20000400000 */
[--C-:B------:R-:W-:Y:S02]  /*8510*/  HADD2.F32 R92, -RZ, R151.reuse.H0_H0 ;  /* 0x20000097ff5c7230 */ /* 0x100fe40000004100 */
[C---:B------:R-:W-:Y:S01]  /*8520*/  FFMA R14, R81.reuse, R89, R14 ;  /* 0x00000059510e7223 */ /* 0x040fe2000000000e */
[----:B------:R-:W-:Y:S02]  /*8530*/  HADD2.F32 R95, -RZ, R151.H1_H1 ;  /* 0x30000097ff5f7230 */ /* 0x000fe40000004100 */
[C---:B------:R-:W-:Y:S01]  /*8540*/  FFMA R15, R81.reuse, R90, R15 ;  /* 0x0000005a510f7223 */ /* 0x040fe2000000000f */
[C---:B------:R-:W-:Y:S01]  /*8550*/  FFMA R0, R81.reuse, R91, R0 ;  /* 0x0000005b51007223 */ /* 0x040fe20000000000 */
[----:B------:R-:W-:Y:S01]  /*8560*/  FFMA R2, R81, R93, R2 ;  /* 0x0000005d51027223 */ /* 0x000fe20000000002 */
[C---:B------:R-:W-:Y:S01]  /*8570*/  FMUL R3, R78.reuse, R18 ;  /* 0x000000124e037220 */ /* 0x040fe20000400000 */
[C---:B------:R-:W-:Y:S01]  /*8580*/  FMUL R18, R78.reuse, R25 ;  /* 0x000000194e127220 */ /* 0x040fe20000400000 */
[----:B------:R-:W-:Y:S01]  /*8590*/  F2FP.SATFINITE.RELU.E4M3.F32.PACK_AB_MERGE_C R14, R15, R14, RZ ;  /* 0x0000000e0f0e723e */ /* 0x000fe200048078ff */
[C---:B------:R-:W-:Y:S01]  /*85a0*/  FMUL R25, R78.reuse, R32 ;  /* 0x000000204e197220 */ /* 0x040fe20000400000 */
[C---:B------:R-:W-:Y:S01]  /*85b0*/  FFMA R3, R81.reuse, R92, R3 ;  /* 0x0000005c51037223 */ /* 0x040fe20000000003 */
[C---:B------:R-:W-:Y:S01]  /*85c0*/  FMUL R6, R78.reuse, R19 ;  /* 0x000000134e067220 */ /* 0x040fe20000400000 */
[--C-:B------:R-:W-:Y:S02]  /*85d0*/  HADD2.F32 R96, -RZ, R152.reuse.H0_H0 ;  /* 0x20000098ff607230 */ /* 0x100fe40000004100 */
[C---:B------:R-:W-:Y:S01]  /*85e0*/  FMUL R11, R78.reuse, R22 ;  /* 0x000000164e0b7220 */ /* 0x040fe20000400000 */
[----:B------:R-:W-:Y:S02]  /*85f0*/  HADD2.F32 R99, -RZ, R152.H1_H1 ;  /* 0x30000098ff637230 */ /* 0x000fe40000004100 */
[C---:B------:R-:W-:Y:S01]  /*8600*/  FFMA R6, R81.reuse, R95, R6 ;  /* 0x0000005f51067223 */ /* 0x040fe20000000006 */
[C---:B------:R-:W-:Y:S01]  /*8610*/  FFMA R7, R81.reuse, R94, R7 ;  /* 0x0000005e51077223 */ /* 0x040fe20000000007 */
[C---:B------:R-:W-:Y:S01]  /*8620*/  FFMA R10, R81.reuse, R97, R10 ;  /* 0x00000061510a7223 */ /* 0x040fe2000000000a */
[C---:B------:R-:W-:Y:S01]  /*8630*/  FFMA R11, R81.reuse, R96, R11 ;  /* 0x00000060510b7223 */ /* 0x040fe2000000000b */
[----:B------:R-:W-:Y:S01]  /*8640*/  FMUL R22, R78, R29 ;  /* 0x0000001d4e167220 */ /* 0x000fe20000400000 */
[----:B------:R-:W-:Y:S01]  /*8650*/  F2FP.SATFINITE.RELU.E4M3.F32.PACK_AB_MERGE_C R3, R6, R3, RZ ;  /* 0x000000030603723e */ /* 0x000fe200048078ff */
[C---:B------:R-:W-:Y:S01]  /*8660*/  FMUL R29, R78.reuse, R36 ;  /* 0x000000244e1d7220 */ /* 0x040fe20000400000 */
        /* <DEDUP_REMOVED lines=11> */
[----:B------:R-:W-:Y:S01]  /*8720*/  FMUL R20, R78, R27 ;  /* 0x0000001b4e147220 */ /* 0x000fe20000400000 */
[--C-:B------:R-:W-:Y:S01]  /*8730*/  HADD2.F32 R104, -RZ, R154.reuse.H0_H0 ;  /* 0x2000009aff687230 */ /* 0x100fe20000004100 */
[----:B------:R-:W-:Y:S01]  /*8740*/  F2FP.SATFINITE.RELU.E4M3.F32.PACK_AB_MERGE_C R16, R10, R7, R16 ;  /* 0x000000070a10723e */ /* 0x000fe20004807810 */
[----:B------:R-:W-:Y:S02]  /*8750*/  HADD2.F32 R107, -RZ, R154.H1_H1 ;  /* 0x3000009aff6b7230 */ /* 0x000fe40000004100 */
[C---:B------:R-:W-:Y:S01]  /*8760*/  FFMA R20, R81.reuse, R103, R20 ;  /* 0x0000006751147223 */ /* 0x040fe20000000014 */
[C---:B------:R-:W-:Y:S01]  /*8770*/  FFMA R21, R81.reuse, R102, R21 ;  /* 0x0000006651157223 */ /* 0x040fe20000000015 */
[C---:B------:R-:W-:Y:S01]  /*8780*/  FFMA R22, R81.reuse, R105, R22 ;  /* 0x0000006951167223 */ /* 0x040fe20000000016 */
[C---:B------:R-:W-:Y:S01]  /*8790*/  FMUL R23, R78.reuse, R30 ;  /* 0x0000001e4e177220 */ /* 0x040fe20000400000 */
[----:B------:R-:W-:Y:S01]  /*87a0*/  FMUL R30, R78, R37 ;  /* 0x000000254e1e7220 */ /* 0x000fe20000400000 */
[----:B------:R-:W-:Y:S01]  /*87b0*/  F2FP.SATFINITE.RELU.E4M3.F32.PACK_AB_MERGE_C R19, R20, R19, RZ ;  /* 0x000000131413723e */ /* 0x000fe200048078ff */
[C---:B------:R-:W-:Y:S01]  /*87c0*/  FMUL R37, R78.reuse, R44 ;  /* 0x0000002c4e257220 */ /* 0x040fe20000400000 */
[C---:B------:R-:W-:Y:S01]  /*87d0*/  FFMA R23, R81.reuse, R104, R23 ;  /* 0x0000006851177223 */ /* 0x040fe20000000017 */
        /* <DEDUP_REMOVED lines=20> */
[----:B------:R-:W-:Y:S01]  /*8920*/  F2FP.F16.E4M3.UNPACK_B R159, R159.H1 ;  /* 0x0000009fff9f723e */ /* 0x000fe200030006ff */
[----:B------:R-:W-:Y:S01]  /*8930*/  FMUL R38, R78, R45 ;  /* 0x0000002d4e267220 */ /* 0x000fe20000400000 */
[----:B------:R-:W-:Y:S01]  /*8940*/  F2FP.SATFINITE.RELU.E4M3.F32.PACK_AB_MERGE_C R19, R28, R27, RZ ;  /* 0x0000001b1c13723e */ /* 0x000fe200048078ff */
[----:B------:R-:W-:Y:S01]  /*8950*/  FFMA R31, R81, R112, R31 ;  /* 0x00000070511f7223 */ /* 0x000fe2000000001f */
[C---:B------:R-:W-:Y:S01]  /*8960*/  FMUL R45, R78.reuse, R52 ;  /* 0x000000344e2d7220 */ /* 0x040fe20000400000 */
[C---:B------:R-:W-:Y:S01]  /*8970*/  FMUL R52, R78.reuse, R59 ;  /* 0x0000003b4e347220 */ /* 0x040fe20000400000 */
[----:B------:R-:W-:Y:S01]  /*8980*/  F2FP.F16.E4M3.UNPACK_B R160, R160.H1 ;  /* 0x000000a0ffa0723e */ /* 0x000fe200030006ff */
[C---:B------:R-:W-:Y:S01]  /*8990*/  FMUL R59, R78.reuse, R66 ;  /* 0x000000424e3b7220 */ /* 0x040fe20000400000 */
[----:B------:R-:W-:Y:S01]  /*89a0*/  F2FP.SATFINITE.RELU.E4M3.F32.PACK_AB_MERGE_C R66, R13, R12, R14 ;  /* 0x0000000c0d42723e */ /* 0x000fe2000480780e */
        /* <DEDUP_REMOVED lines=11> */
[C---:B------:R-:W-:Y:S01]  /*8a60*/  FFMA R35, R81.reuse, R116, R35 ;  /* 0x0000007451237223 */ /* 0x040fe20000000023 */
[C---:B------:R-:W-:Y:S01]  /*8a70*/  FMUL R36, R78.reuse, R43 ;  /* 0x0000002b4e247220 */ /* 0x040fe20000400000 */
[--C-:B------:R-:W-:Y:S02]  /*8a80*/  HADD2.F32 R120, -RZ, R158.reuse.H0_H0 ;  /* 0x2000009eff787230 */ /* 0x100fe40000004100 */
[C---:B------:R-:W-:Y:S01]  /*8a90*/  FMUL R39, R78.reuse, R46 ;  /* 0x0000002e4e277220 */ /* 0x040fe20000400000 */
[----:B------:R-:W-:Y:S02]  /*8aa0*/  HADD2.F32 R123, -RZ, R158.H1_H1 ;  /* 0x3000009eff7b7230 */ /* 0x000fe40000004100 */
        /* <DEDUP_REMOVED lines=8> */
[C---:B------:R-:W-:Y:S01]  /*8b30*/  FFMA R40, R81.reuse, R123, R40 ;  /* 0x0000007b51287223 */ /* 0x040fe20000000028 */
[C---:B------:R-:W-:Y:S01]  /*8b40*/  FMUL R44, R78.reuse, R51 ;  /* 0x000000334e2c7220 */ /* 0x040fe20000400000 */
[C---:B------:R-:W-:Y:S01]  /*8b50*/  FFMA R41, R81.reuse, R122, R41 ;  /* 0x0000007a51297223 */ /* 0x040fe20000000029 */
[C---:B------:R-:W-:Y:S01]  /*8b60*/  FFMA R42, R81.reuse, R125, R42 ;  /* 0x0000007d512a7223 */ /* 0x040fe2000000002a */
[C---:B------:R-:W-:Y:S01]  /*8b70*/  FMUL R46, R78.reuse, R53 ;  /* 0x000000354e2e7220 */ /* 0x040fe20000400000 */
[--C-:B------:R-:W-:Y:S02]  /*8b80*/  HADD2.F32 R128, -RZ, R160.reuse.H0_H0 ;  /* 0x200000a0ff807230 */ /* 0x100fe40000004100 */
[C---:B------:R-:W-:Y:S01]  /*8b90*/  FMUL R50, R78.reuse, R57 ;  /* 0x000000394e327220 */ /* 0x040fe20000400000 */
[C---:B------:R-:W-:Y:S01]  /*8ba0*/  FMUL R51, R78.reuse, R58 ;  /* 0x0000003a4e337220 */ /* 0x040fe20000400000 */
[C---:B------:R-:W-:Y:S01]  /*8bb0*/  FMUL R53, R78.reuse, R60 ;  /* 0x0000003c4e357220 */ /* 0x040fe20000400000 */
[C---:B------:R-:W-:Y:S01]  /*8bc0*/  FFMA R43, R81.reuse, R124, R43 ;  /* 0x0000007c512b7223 */ /* 0x040fe2000000002b */
[----:B------:R-:W-:Y:S02]  /*8bd0*/  HADD2.F32 R131, -RZ, R160.H1_H1 ;  /* 0x300000a0ff837230 */ /* 0x000fe40000004100 */
[C---:B------:R-:W-:Y:S01]  /*8be0*/  FMUL R47, R78.reuse, R54 ;  /* 0x000000364e2f7220 */ /* 0x040fe20000400000 */
[C---:B------:R-:W-:Y:S01]  /*8bf0*/  FMUL R57, R78.reuse, R64 ;  /* 0x000000404e397220 */ /* 0x040fe20000400000 */
[C---:B------:R-:W-:Y:S01]  /*8c00*/  FMUL R58, R78.reuse, R65 ;  /* 0x000000414e3a7220 */ /* 0x040fe20000400000 */
[C---:B------:R-:W-:Y:S01]  /*8c10*/  FMUL R60, R78.reuse, R67 ;  /* 0x000000434e3c7220 */ /* 0x040fe20000400000 */
[----:B------:R-:W-:Y:S01]  /*8c20*/  FFMA R44, R81, R127, R44 ;  /* 0x0000007f512c7223 */ /* 0x000fe2000000002c */
[C---:B------:R-:W-:Y:S01]  /*8c30*/  FMUL R48, R78.reuse, R55 ;  /* 0x000000374e307220 */ /* 0x040fe20000400000 */
[----:B------:R-:W-:Y:S01]  /*8c40*/  F2FP.SATFINITE.RELU.E4M3.F32.PACK_AB_MERGE_C R64, R5, R4, R86 ;  /* 0x000000040540723e */ /* 0x000fe20004807856 */
[----:B------:R-:W-:Y:S01]  /*8c50*/  FFMA R45, R81, R126, R45 ;  /* 0x0000007e512d7223 */ /* 0x000fe2000000002d */
[----:B------:R-:W-:Y:S01]  /*8c60*/  F2FP.SATFINITE.RELU.E4M3.F32.PACK_AB_MERGE_C R65, R9, R8, R138 ;  /* 0x000000080941723e */ /* 0x000fe2000480788a */
[----:B------:R-:W-:Y:S01]  /*8c70*/  FMUL R49, R78, R56 ;  /* 0x000000384e317220 */ /* 0x000fe20000400000 */
[----:B------:R-:W-:Y:S01]  /*8c80*/  F2FP.SATFINITE.RELU.E4M3.F32.PACK_AB_MERGE_C R67, R2, R0, R3 ;  /* 0x000000000243723e */ /* 0x000fe20004807803 */
[C---:B------:R-:W-:Y:S01]  /*8c90*/  FFMA R46, R81.reuse, R129, R46 ;  /* 0x00000081512e7223 */ /* 0x040fe2000000002e */
[----:B------:R-:W-:Y:S01]  /*8ca0*/  F2FP.F16.E4M3.UNPACK_B R162, R162.H1 ;  /* 0x000000a2ffa2723e */ /* 0x000fe200030006ff */
[--C-:B------:R-:W-:Y:S02]  /*8cb0*/  HADD2.F32 R132, -RZ, R161.reuse.H0_H0 ;  /* 0x200000a1ff847230 */ /* 0x100fe40000004100 */
[C---:B------:R-:W-:Y:S01]  /*8cc0*/  FFMA R47, R81.reuse, R128, R47 ;  /* 0x00000080512f7223 */ /* 0x040fe2000000002f */
[----:B------:R1:W-:Y:S01]  /*8cd0*/  STS.128 [R176+UR47+0x6200], R64 ;  /* 0x00620040b0007988 */ /* 0x0003e20008000c2f */
[----:B------:R-:W-:Y:S02]  /*8ce0*/  HADD2.F32 R135, -RZ, R161.H1_H1 ;  /* 0x300000a1ff877230 */ /* 0x000fe40000004100 */
[C---:B------:R-:W-:Y:S01]  /*8cf0*/  FFMA R48, R81.reuse, R131, R48 ;  /* 0x0000008351307223 */ /* 0x040fe20000000030 */
[C---:B------:R-:W-:Y:S01]  /*8d00*/  FFMA R49, R81.reuse, R130, R49 ;  /* 0x0000008251317223 */ /* 0x040fe20000000031 */
[----:B------:R-:W-:Y:S01]  /*8d10*/  F2FP.F16.E4M3.UNPACK_B R163, R163.H1 ;  /* 0x000000a3ffa3723e */ /* 0x000fe200030006ff */
[C---:B------:R-:W-:Y:S01]  /*8d20*/  FFMA R50, R81.reuse, R133, R50 ;  /* 0x0000008551327223 */ /* 0x040fe20000000032 */
[----:B------:R-:W-:Y:S01]  /*8d30*/  FMUL R54, R78, R61 ;  /* 0x0000003d4e367220 */ /* 0x000fe20000400000 */
[--C-:B------:R-:W-:Y:S01]  /*8d40*/  HADD2.F32 R136, -RZ, R162.reuse.H0_H0 ;  /* 0x200000a2ff887230 */ /* 0x100fe20000004100 */
[----:B------:R1:W-:Y:S01]  /*8d50*/  STS.128 [R201+0x6010], R16 ;  /* 0x00601010c9007388 */ /* 0x0003e20000000c00 */
[----:B------:R-:W-:Y:S01]  /*8d60*/  F2FP.SATFINITE.RELU.E4M3.F32.PACK_AB_MERGE_C R35, R36, R35, RZ ;  /* 0x000000232423723e */ /* 0x000fe200048078ff */
[C---:B------:R-:W-:Y:S01]  /*8d70*/  FFMA R51, R81.reuse, R132, R51 ;  /* 0x0000008451337223 */ /* 0x040fe20000000033 */
[----:B------:R-:W-:Y:S01]  /*8d80*/  F2FP.SATFINITE.RELU.E4M3.F32.PACK_AB_MERGE_C R39, R40, R39, RZ ;  /* 0x000000272827723e */ /* 0x000fe200048078ff */
[----:B------:R-:W-:Y:S02]  /*8d90*/  HADD2.F32 R139, -RZ, R162.H1_H1 ;  /* 0x300000a2ff8b7230 */ /* 0x000fe40000004100 */
[C---:B------:R-:W-:Y:S01]  /*8da0*/  FMUL R55, R78.reuse, R62 ;  /* 0x0000003e4e377220 */ /* 0x040fe20000400000 */
[C---:B------:R-:W-:Y:S01]  /*8db0*/  FFMA R52, R81.reuse, R135, R52 ;  /* 0x0000008751347223 */ /* 0x040fe20000000034 */
[----:B------:R-:W-:Y:S01]  /*8dc0*/  FMUL R56, R78, R63 ;  /* 0x0000003f4e387220 */ /* 0x000fe20000400000 */
[C---:B------:R-:W-:Y:S01]  /*8dd0*/  FFMA R53, R81.reuse, R134, R53 ;  /* 0x0000008651357223 */ /* 0x040fe20000000035 */
[C---:B------:R-:W-:Y:S01]  /*8de0*/  FFMA R54, R81.reuse, R137, R54 ;  /* 0x0000008951367223 */ /* 0x040fe20000000036 */
[--C-:B------:R-:W-:Y:S02]  /*8df0*/  HADD2.F32 R84, -RZ, R163.reuse.H0_H0 ;  /* 0x200000a3ff547230 */ /* 0x100fe40000004100 */
[C---:B------:R-:W-:Y:S01]  /*8e00*/  FFMA R55, R81.reuse, R136, R55 ;  /* 0x0000008851377223 */ /* 0x040fe20000000037 */
[----:B------:R-:W-:Y:S02]  /*8e10*/  HADD2.F32 R85, -RZ, R163.H1_H1 ;  /* 0x300000a3ff557230 */ /* 0x000fe40000004100 */
[C---:B------:R-:W-:Y:S01]  /*8e20*/  FFMA R56, R81.reuse, R139, R56 ;  /* 0x0000008b51387223 */ /* 0x040fe20000000038 */
[----:B------:R-:W-:Y:S01]  /*8e30*/  F2FP.SATFINITE.RELU.E4M3.F32.PACK_AB_MERGE_C R43, R44, R43, RZ ;  /* 0x0000002b2c2b723e */ /* 0x000fe200048078ff */
[C---:B------:R-:W-:Y:S01]  /*8e40*/  FFMA R57, R81.reuse, R82, R57 ;  /* 0x0000005251397223 */ /* 0x040fe20000000039 */
[C---:B------:R-:W-:Y:S01]  /*8e50*/  FFMA R58, R81.reuse, R83, R58 ;  /* 0x00000053513a7223 */ /* 0x040fe2000000003a */
[C---:B------:R-:W-:Y:S01]  /*8e60*/  FFMA R59, R81.reuse, R84, R59 ;  /* 0x00000054513b7223 */ /* 0x040fe2000000003b */
[----:B------:R-:W-:Y:S01]  /*8e70*/  F2FP.SATFINITE.RELU.E4M3.F32.PACK_AB_MERGE_C R33, R34, R33, R35 ;  /* 0x000000212221723e */ /* 0x000fe20004807823 */
[----:B------:R-:W-:Y:S01]  /*8e80*/  FFMA R60, R81, R85, R60 ;  /* 0x00000055513c7223 */ /* 0x000fe2000000003c */
[----:B------:R-:W-:Y:S02]  /*8e90*/  F2FP.SATFINITE.RELU.E4M3.F32.PACK_AB_MERGE_C R32, R30, R29, R32 ;  /* 0x0000001d1e20723e */ /* 0x000fe40004807820 */
        /* <DEDUP_REMOVED lines=11> */
[----:B------:R-:W-:Y:S03]  /*8f50*/  IADD3 R76, PT, PT, R76, 0x1, RZ ;  /* 0x000000014c4c7810 */ /* 0x000fe60007ffe0ff */
        /* <DEDUP_REMOVED lines=9> */
[----:B------:R-:W-:Y:S02]  /*8ff0*/  UIADD3 UR8, UP0, UPT, UR50, 0x680, URZ ;  /* 0x0000068032087890 */ /* 0x000fe4000ff1e0ff */
[----:B------:R-:W-:Y:S02]  /*9000*/  UIADD3 UR5, UPT, UPT, UR41, 0x40, URZ ;  /* 0x0000004029057890 */ /* 0x000fe4000fffe0ff */
[----:B------:R-:W-:Y:S02]  /*9010*/  UIADD3 UR4, UPT, UPT, UR47, 0x6200, URZ ;  /* 0x000062002f047890 */ /* 0x000fe4000fffe0ff */
[----:B------:R-:W-:Y:S01]  /*9020*/  UIADD3.X UR9, UPT, UPT, URZ, UR51, URZ, UP0, !UPT ;  /* 0x00000033ff097290 */ /* 0x000fe200087fe4ff */
[----:B------:R-:W-:Y:S01]  /*9030*/  UMOV UR6, UR42 ;  /* 0x0000002a00067c82 */ /* 0x000fe20008000000 */
[----:B------:R-:W-:Y:S07]  /*9040*/  UMOV UR7, UR36 ;  /* 0x0000002400077c82 */ /* 0x000fee0008000000 */
[----:B------:R2:W-:Y:S01]  /*9050*/  UTMASTG.3D [UR4], [UR8] ;  /* 0x00000004080073b5 */ /* 0x0005e20008010000 */
[----:B------:R0:W-:Y:S01]  /*9060*/  UTMACMDFLUSH ;  /* 0x00000000000079b7 */ /* 0x0001e20000000000 */
[----:B--2---:R-:W-:Y:S04]  /*9070*/  DEPBAR.LE SB0, 0x1 ;  /* 0x000080400000791a */ /* 0x004fe80000000000 */
.L_x_136:
[----:B------:R-:W-:Y:S05]  /*9080*/  BSYNC.RECONVERGENT B0 ;  /* 0x0000000000007941 */ /* 0x000fea0003800200 */
.L_x_135:
[----:B------:R-:W-:Y:S01]  /*9090*/  BAR.SYNC.DEFER_BLOCKING 0x1, 0x80 ;  /* 0x0042000000007b1d */ /* 0x000fe20000010000 */
[----:B------:R-:W-:Y:S01]  /*90a0*/  ISETP.NE.AND P2, PT, R198, RZ, PT ;  /* 0x000000ffc600720c */ /* 0x000fe20003f45270 */
[----:B------:R-:W-:Y:S01]  /*90b0*/  IMAD.IADD R20, R75, 0x1, R147 ;  /* 0x000000014b147824 */ /* 0x000fe200078e0293 */
[----:B------:R-:W-:Y:S01]  /*90c0*/  ISETP.NE.AND P0, PT, R200, 0x2, PT ;  /* 0x00000002c800780c */ /* 0x000fe20003f05270 */
[----:B------:R-:W-:Y:S01]  /*90d0*/  IMAD.IADD R21, R77, 0x1, R174 ;  /* 0x000000014d157824 */ /* 0x000fe200078e02ae */
[----:B------:R-:W-:Y:S02]  /*90e0*/  ISETP.NE.AND P1, PT, R76, 0x4, PT ;  /* 0x000000044c00780c */ /* 0x000fe40003f25270 */
[----:B------:R-:W-:Y:S02]  /*90f0*/  SEL R3, RZ, 0x1, P0 ;  /* 0x00000001ff037807 */ /* 0x000fe40000000000 */
[----:B------:R-:W-:Y:S02]  /*9100*/  SEL R0, RZ, 0x1, P1 ;  /* 0x00000001ff007807 */ /* 0x000fe40000800000 */
[----:B------:R-:W-:Y:S02]  /*9110*/  LOP3.LUT R190, R190, R3, RZ, 0x3c, !PT ;  /* 0x00000003bebe7212 */ /* 0x000fe400078e3cff */
[----:B------:R-:W-:Y:S02]  /*9120*/  LOP3.LUT R191, R191, R0, RZ, 0x3c, !PT ;  /* 0x00000000bfbf7212 */ /* 0x000fe400078e3cff */
[----:B------:R-:W-:Y:S02]  /*9130*/  @P2 R2UR UR36, R183 ;  /* 0x00000000b72422ca */ /* 0x000fe400000e0000 */
[----:B------:R-:W-:Y:S02]  /*9140*/  SEL R200, R200, RZ, P0 ;  /* 0x000000ffc8c87207 */ /* 0x000fe40000000000 */
[----:B------:R-:W-:Y:S01]  /*9150*/  SEL R76, R76, RZ, P1 ;  /* 0x000000ff4c4c7207 */ /* 0x000fe20000800000 */
[----:B------:R-:W-:Y:S10]  /*9160*/  @P2 BRA `(.L_x_137) ;  /* 0xffffffc400a82947 */ /* 0x000ff4000383ffff */
[----:B------:R-:W-:Y:S05]  /*9170*/  EXIT ;  /* 0x000000000000794d */ /* 0x000fea0003800000 */
.L_x_25:
[----:B--2---:R2:W4:Y:S02]  /*9180*/  SYNCS.PHASECHK.TRANS64.TRYWAIT P0, [R3+URZ+0x1a0], R2 ;  /* 0x0001a002030075a7 */ /* 0x00452400080011ff */
[----:B----4-:R-:W-:Y:S05]  /*9190*/  @!P0 NANOSLEEP.SYNCS 0x989680 ;  /* 0x009896800000895d */ /* 0x010fea0003900000 */
[----:B------:R-:W4:Y:S02]  /*91a0*/  @!P0 SYNCS.PHASECHK.TRANS64 P0, [R3+URZ+0x1a0], R2 ;  /* 0x0001a002030085a7 */ /* 0x000f2400080010ff */
[----:B----4-:R-:W-:Y:S05]  /*91b0*/  @!P0 BRA `(.L_x_25) ;  /* 0xfffffffc00f08947 */ /* 0x010fea000383ffff */
[----:B------:R-:W-:Y:S05]  /*91c0*/  BRA `(.L_x_138) ;  /* 0xffffff8400d87947 */ /* 0x000fea000383ffff */
.L_x_28:
[----:B-1----:R-:W-:-:S07]  /*91d0*/  MOV R2, UR33 ;  /* 0x0000002100027c02 */ /* 0x002fce0008000f00 */
.L_x_139:
[----:B-1----:R1:W2:Y:S02]  /*91e0*/  SYNCS.PHASECHK.TRANS64.TRYWAIT P0, [R2+URZ+0x80], R5 ;  /* 0x00008005020075a7 */ /* 0x0022a400080011ff */
[----:B--2---:R-:W-:Y:S05]  /*91f0*/  @!P0 NANOSLEEP.SYNCS 0x989680 ;  /* 0x009896800000895d */ /* 0x004fea0003900000 */
[----:B------:R-:W2:Y:S02]  /*9200*/  @!P0 SYNCS.PHASECHK.TRANS64 P0, [R2+URZ+0x80], R5 ;  /* 0x00008005020085a7 */ /* 0x000ea400080010ff */
[----:B--2---:R-:W-:Y:S05]  /*9210*/  @!P0 BRA `(.L_x_139) ;  /* 0xfffffffc00f08947 */ /* 0x004fea000383ffff */
[----:B------:R-:W-:Y:S05]  /*9220*/  BRA `(.L_x_27) ;  /* 0xffffff8800407947 */ /* 0x000fea000383ffff */
.L_x_35:
[----:B-1----:R-:W-:-:S07]  /*9230*/  MOV R2, UR17 ;  /* 0x0000001100027c02 */ /* 0x002fce0008000f00 */
.L_x_140:
[----:B-1----:R1:W2:Y:S02]  /*9240*/  SYNCS.PHASECHK.TRANS64.TRYWAIT P0, [R2+URZ+0x80], R5 ;  /* 0x00008005020075a7 */ /* 0x0022a400080011ff */
[----:B--2---:R-:W-:Y:S05]  /*9250*/  @!P0 NANOSLEEP.SYNCS 0x989680 ;  /* 0x009896800000895d */ /* 0x004fea0003900000 */
[----:B------:R-:W2:Y:S02]  /*9260*/  @!P0 SYNCS.PHASECHK.TRANS64 P0, [R2+URZ+0x80], R5 ;  /* 0x00008005020085a7 */ /* 0x000ea400080010ff */
[----:B--2---:R-:W-:Y:S05]  /*9270*/  @!P0 BRA `(.L_x_140) ;  /* 0xfffffffc00f08947 */ /* 0x004fea000383ffff */
[----:B------:R-:W-:Y:S05]  /*9280*/  BRA `(.L_x_34) ;  /* 0xffffff8c00007947 */ /* 0x000fea000383ffff */
.L_x_40:
[----:B-1----:R1:W2:Y:S02]  /*9290*/  SYNCS.PHASECHK.TRANS64.TRYWAIT P0, [R2+URZ+0x130], R3 ;  /* 0x00013003020075a7 */ /* 0x0022a400080011ff */
[----:B--2---:R-:W-:Y:S05]  /*92a0*/  @!P0 NANOSLEEP.SYNCS 0x989680 ;  /* 0x009896800000895d */ /* 0x004fea0003900000 */
[----:B------:R-:W2:Y:S02]  /*92b0*/  @!P0 SYNCS.PHASECHK.TRANS64 P0, [R2+URZ+0x130], R3 ;  /* 0x00013003020085a7 */ /* 0x000ea400080010ff */
[----:B--2---:R-:W-:Y:S05]  /*92c0*/  @!P0 BRA `(.L_x_40) ;  /* 0xfffffffc00f08947 */ /* 0x004fea000383ffff */
[----:B------:R-:W-:Y:S05]  /*92d0*/  BRA `(.L_x_141) ;  /* 0xffffff8c00a47947 */ /* 0x000fea000383ffff */
.L_x_44:
[----:B---3--:R-:W-:-:S07]  /*92e0*/  MOV R0, UR5 ;  /* 0x0000000500007c02 */ /* 0x008fce0008000f00 */
.L_x_142:
[----:B-1----:R1:W2:Y:S02]  /*92f0*/  SYNCS.PHASECHK.TRANS64.TRYWAIT P0, [R0+URZ], R3 ;  /* 0x00000003000075a7 */ /* 0x0022a400080011ff */
[----:B--2---:R-:W-:Y:S05]  /*9300*/  @!P0 NANOSLEEP.SYNCS 0x989680 ;  /* 0x009896800000895d */ /* 0x004fea0003900000 */
[----:B------:R-:W2:Y:S02]  /*9310*/  @!P0 SYNCS.PHASECHK.TRANS64 P0, [R0+URZ], R3 ;  /* 0x00000003000085a7 */ /* 0x000ea400080010ff */
[----:B--2---:R-:W-:Y:S05]  /*9320*/  @!P0 BRA `(.L_x_142) ;  /* 0xfffffffc00f08947 */ /* 0x004fea000383ffff */
[----:B------:R-:W-:Y:S05]  /*9330*/  BRA `(.L_x_143) ;  /* 0xffffff9400147947 */ /* 0x000fea000383ffff */
.L_x_45:
[----:B---3--:R-:W-:-:S07]  /*9340*/  MOV R0, UR5 ;  /* 0x0000000500007c02 */ /* 0x008fce0008000f00 */
.L_x_144:
[----:B-1----:R1:W2:Y:S02]  /*9350*/  SYNCS.PHASECHK.TRANS64.TRYWAIT P0, [R0+URZ], R3 ;  /* 0x00000003000075a7 */ /* 0x0022a400080011ff */
[----:B--2---:R-:W-:Y:S05]  /*9360*/  @!P0 NANOSLEEP.SYNCS 0x989680 ;  /* 0x009896800000895d */ /* 0x004fea0003900000 */
[----:B------:R-:W2:Y:S02]  /*9370*/  @!P0 SYNCS.PHASECHK.TRANS64 P0, [R0+URZ], R3 ;  /* 0x00000003000085a7 */ /* 0x000ea400080010ff */
[----:B--2---:R-:W-:Y:S05]  /*9380*/  @!P0 BRA `(.L_x_144) ;  /* 0xfffffffc00f08947 */ /* 0x004fea000383ffff */
[----:B------:R-:W-:Y:S05]  /*9390*/  BRA `(.L_x_145) ;  /* 0xffffff9400207947 */ /* 0x000fea000383ffff */
.L_x_46:
[----:B---3--:R-:W-:-:S07]  /*93a0*/  MOV R0, UR5 ;  /* 0x0000000500007c02 */ /* 0x008fce0008000f00 */
.L_x_146:
[----:B-1----:R1:W2:Y:S02]  /*93b0*/  SYNCS.PHASECHK.TRANS64.TRYWAIT P0, [R0+URZ], R3 ;  /* 0x00000003000075a7 */ /* 0x0022a400080011ff */
[----:B--2---:R-:W-:Y:S05]  /*93c0*/  @!P0 NANOSLEEP.SYNCS 0x989680 ;  /* 0x009896800000895d */ /* 0x004fea0003900000 */
[----:B------:R-:W2:Y:S02]  /*93d0*/  @!P0 SYNCS.PHASECHK.TRANS64 P0, [R0+URZ], R3 ;  /* 0x00000003000085a7 */ /* 0x000ea400080010ff */
[----:B--2---:R-:W-:Y:S05]  /*93e0*/  @!P0 BRA `(.L_x_146) ;  /* 0xfffffffc00f08947 */ /* 0x004fea000383ffff */
[----:B------:R-:W-:Y:S05]  /*93f0*/  BRA `(.L_x_147) ;  /* 0xffffff94002c7947 */ /* 0x000fea000383ffff */
.L_x_47:
[----:B---3--:R-:W-:-:S07]  /*9400*/  MOV R0, UR5 ;  /* 0x0000000500007c02 */ /* 0x008fce0008000f00 */
.L_x_148:
[----:B-1----:R1:W2:Y:S02]  /*9410*/  SYNCS.PHASECHK.TRANS64.TRYWAIT P0, [R0+URZ], R3 ;  /* 0x00000003000075a7 */ /* 0x0022a400080011ff */
[----:B--2---:R-:W-:Y:S05]  /*9420*/  @!P0 NANOSLEEP.SYNCS 0x989680 ;  /* 0x009896800000895d */ /* 0x004fea0003900000 */
[----:B------:R-:W2:Y:S02]  /*9430*/  @!P0 SYNCS.PHASECHK.TRANS64 P0, [R0+URZ], R3 ;  /* 0x00000003000085a7 */ /* 0x000ea400080010ff */
[----:B--2---:R-:W-:Y:S05]  /*9440*/  @!P0 BRA `(.L_x_148) ;  /* 0xfffffffc00f08947 */ /* 0x004fea000383ffff */
[----:B------:R-:W-:Y:S05]  /*9450*/  BRA `(.L_x_149) ;  /* 0xffffff9400387947 */ /* 0x000fea000383ffff */
.L_x_48:
[----:B---3--:R-:W-:-:S07]  /*9460*/  MOV R0, UR5 ;  /* 0x0000000500007c02 */ /* 0x008fce0008000f00 */
.L_x_150:
[----:B-1----:R1:W2:Y:S02]  /*9470*/  SYNCS.PHASECHK.TRANS64.TRYWAIT P0, [R0+URZ], R3 ;  /* 0x00000003000075a7 */ /* 0x0022a400080011ff */
[----:B--2---:R-:W-:Y:S05]  /*9480*/  @!P0 NANOSLEEP.SYNCS 0x989680 ;  /* 0x009896800000895d */ /* 0x004fea0003900000 */
[----:B------:R-:W2:Y:S02]  /*9490*/  @!P0 SYNCS.PHASECHK.TRANS64 P0, [R0+URZ], R3 ;  /* 0x00000003000085a7 */ /* 0x000ea400080010ff */
[----:B--2---:R-:W-:Y:S05]  /*94a0*/  @!P0 BRA `(.L_x_150) ;  /* 0xfffffffc00f08947 */ /* 0x004fea000383ffff */
[----:B------:R-:W-:Y:S05]  /*94b0*/  BRA `(.L_x_151) ;  /* 0xffffff9400447947 */ /* 0x000fea000383ffff */
.L_x_49:
[----:B---3--:R-:W-:-:S07]  /*94c0*/  MOV R0, UR5 ;  /* 0x0000000500007c02 */ /* 0x008fce0008000f00 */
.L_x_152:
[----:B-1----:R1:W2:Y:S02]  /*94d0*/  SYNCS.PHASECHK.TRANS64.TRYWAIT P0, [R0+URZ], R3 ;  /* 0x00000003000075a7 */ /* 0x0022a400080011ff */
[----:B--2---:R-:W-:Y:S05]  /*94e0*/  @!P0 NANOSLEEP.SYNCS 0x989680 ;  /* 0x009896800000895d */ /* 0x004fea0003900000 */
[----:B------:R-:W2:Y:S02]  /*94f0*/  @!P0 SYNCS.PHASECHK.TRANS64 P0, [R0+URZ], R3 ;  /* 0x00000003000085a7 */ /* 0x000ea400080010ff */
[----:B--2---:R-:W-:Y:S05]  /*9500*/  @!P0 BRA `(.L_x_152) ;  /* 0xfffffffc00f08947 */ /* 0x004fea000383ffff */
[----:B------:R-:W-:Y:S05]  /*9510*/  BRA `(.L_x_153) ;  /* 0xffffff9400507947 */ /* 0x000fea000383ffff */
.L_x_50:
[----:B---3--:R-:W-:-:S07]  /*9520*/  MOV R0, UR5 ;  /* 0x0000000500007c02 */ /* 0x008fce0008000f00 */
.L_x_154:
[----:B-1----:R1:W2:Y:S02]  /*9530*/  SYNCS.PHASECHK.TRANS64.TRYWAIT P0, [R0+URZ], R3 ;  /* 0x00000003000075a7 */ /* 0x0022a400080011ff */
[----:B--2---:R-:W-:Y:S05]  /*9540*/  @!P0 NANOSLEEP.SYNCS 0x989680 ;  /* 0x009896800000895d */ /* 0x004fea0003900000 */
[----:B------:R-:W2:Y:S02]  /*9550*/  @!P0 SYNCS.PHASECHK.TRANS64 P0, [R0+URZ], R3 ;  /* 0x00000003000085a7 */ /* 0x000ea400080010ff */
[----:B--2---:R-:W-:Y:S05]  /*9560*/  @!P0 BRA `(.L_x_154) ;  /* 0xfffffffc00f08947 */ /* 0x004fea000383ffff */
[----:B------:R-:W-:Y:S05]  /*9570*/  BRA `(.L_x_155) ;  /* 0xffffff94005c7947 */ /* 0x000fea000383ffff */
.L_x_51:
[----:B---3--:R-:W-:-:S07]  /*9580*/  MOV R0, UR5 ;  /* 0x0000000500007c02 */ /* 0x008fce0008000f00 */
.L_x_156:
[----:B-1----:R1:W2:Y:S02]  /*9590*/  SYNCS.PHASECHK.TRANS64.TRYWAIT P0, [R0+URZ], R3 ;  /* 0x00000003000075a7 */ /* 0x0022a400080011ff */
[----:B--2---:R-:W-:Y:S05]  /*95a0*/  @!P0 NANOSLEEP.SYNCS 0x989680 ;  /* 0x009896800000895d */ /* 0x004fea0003900000 */
[----:B------:R-:W2:Y:S02]  /*95b0*/  @!P0 SYNCS.PHASECHK.TRANS64 P0, [R0+URZ], R3 ;  /* 0x00000003000085a7 */ /* 0x000ea400080010ff */
[----:B--2---:R-:W-:Y:S05]  /*95c0*/  @!P0 BRA `(.L_x_156) ;  /* 0xfffffffc00f08947 */ /* 0x004fea000383ffff */
[----:B------:R-:W-:Y:S05]  /*95d0*/  BRA `(.L_x_157) ;  /* 0xffffff9400687947 */ /* 0x000fea000383ffff */
.L_x_52:
[----:B---3--:R-:W-:-:S07]  /*95e0*/  MOV R0, UR5 ;  /* 0x0000000500007c02 */ /* 0x008fce0008000f00 */
.L_x_158:
[----:B-1----:R1:W2:Y:S02]  /*95f0*/  SYNCS.PHASECHK.TRANS64.TRYWAIT P0, [R0+URZ], R3 ;  /* 0x00000003000075a7 */ /* 0x0022a400080011ff */
[----:B--2---:R-:W-:Y:S05]  /*9600*/  @!P0 NANOSLEEP.SYNCS 0x989680 ;  /* 0x009896800000895d */ /* 0x004fea0003900000 */
[----:B------:R-:W2:Y:S02]  /*9610*/  @!P0 SYNCS.PHASECHK.TRANS64 P0, [R0+URZ], R3 ;  /* 0x00000003000085a7 */ /* 0x000ea400080010ff */
[----:B--2---:R-:W-:Y:S05]  /*9620*/  @!P0 BRA `(.L_x_158) ;  /* 0xfffffffc00f08947 */ /* 0x004fea000383ffff */
[----:B------:R-:W-:Y:S05]  /*9630*/  BRA `(.L_x_159) ;  /* 0xffffff9400747947 */ /* 0x000fea000383ffff */
.L_x_53:
[----:B---3--:R-:W-:-:S07]  /*9640*/  MOV R0, UR5 ;  /* 0x0000000500007c02 */ /* 0x008fce0008000f00 */
.L_x_160:
[----:B-1----:R1:W2:Y:S02]  /*9650*/  SYNCS.PHASECHK.TRANS64.TRYWAIT P0, [R0+URZ], R3 ;  /* 0x00000003000075a7 */ /* 0x0022a400080011ff */
[----:B--2---:R-:W-:Y:S05]  /*9660*/  @!P0 NANOSLEEP.SYNCS 0x989680 ;  /* 0x009896800000895d */ /* 0x004fea0003900000 */
[----:B------:R-:W2:Y:S02]  /*9670*/  @!P0 SYNCS.PHASECHK.TRANS64 P0, [R0+URZ], R3 ;  /* 0x00000003000085a7 */ /* 0x000ea400080010ff */
[----:B--2---:R-:W-:Y:S05]  /*9680*/  @!P0 BRA `(.L_x_160) ;  /* 0xfffffffc00f08947 */ /* 0x004fea000383ffff */
[----:B------:R-:W-:Y:S05]  /*9690*/  BRA `(.L_x_161) ;  /* 0xffffff9400807947 */ /* 0x000fea000383ffff */
.L_x_54:
[----:B---3--:R-:W-:-:S07]  /*96a0*/  MOV R0, UR5 ;  /* 0x0000000500007c02 */ /* 0x008fce0008000f00 */
.L_x_162:
[----:B-1----:R1:W2:Y:S02]  /*96b0*/  SYNCS.PHASECHK.TRANS64.TRYWAIT P0, [R0+URZ], R3 ;  /* 0x00000003000075a7 */ /* 0x0022a400080011ff */
[----:B--2---:R-:W-:Y:S05]  /*96c0*/  @!P0 NANOSLEEP.SYNCS 0x989680 ;  /* 0x009896800000895d */ /* 0x004fea0003900000 */
[----:B------:R-:W2:Y:S02]  /*96d0*/  @!P0 SYNCS.PHASECHK.TRANS64 P0, [R0+URZ], R3 ;  /* 0x00000003000085a7 */ /* 0x000ea400080010ff */
[----:B--2---:R-:W-:Y:S05]  /*96e0*/  @!P0 BRA `(.L_x_162) ;  /* 0xfffffffc00f08947 */ /* 0x004fea000383ffff */
[----:B------:R-:W-:Y:S05]  /*96f0*/  BRA `(.L_x_163) ;  /* 0xffffff94008c7947 */ /* 0x000fea000383ffff */
.L_x_55:
[----:B---3--:R-:W-:-:S07]  /*9700*/  MOV R0, UR5 ;  /* 0x0000000500007c02 */ /* 0x008fce0008000f00 */
.L_x_164:
[----:B-1----:R1:W2:Y:S02]  /*9710*/  SYNCS.PHASECHK.TRANS64.TRYWAIT P0, [R0+URZ], R3 ;  /* 0x00000003000075a7 */ /* 0x0022a400080011ff */
[----:B--2---:R-:W-:Y:S05]  /*9720*/  @!P0 NANOSLEEP.SYNCS 0x989680 ;  /* 0x009896800000895d */ /* 0x004fea0003900000 */
[----:B------:R-:W2:Y:S02]  /*9730*/  @!P0 SYNCS.PHASECHK.TRANS64 P0, [R0+URZ], R3 ;  /* 0x00000003000085a7 */ /* 0x000ea400080010ff */
[----:B--2---:R-:W-:Y:S05]  /*9740*/  @!P0 BRA `(.L_x_164) ;  /* 0xfffffffc00f08947 */ /* 0x004fea000383ffff */
[----:B------:R-:W-:Y:S05]  /*9750*/  BRA `(.L_x_165) ;  /* 0xffffff9400987947 */ /* 0x000fea000383ffff */
.L_x_56:
[----:B---3--:R-:W-:-:S07]  /*9760*/  MOV R0, UR5 ;  /* 0x0000000500007c02 */ /* 0x008fce0008000f00 */
.L_x_166:
[----:B-1----:R1:W2:Y:S02]  /*9770*/  SYNCS.PHASECHK.TRANS64.TRYWAIT P0, [R0+URZ], R3 ;  /* 0x00000003000075a7 */ /* 0x0022a400080011ff */
[----:B--2---:R-:W-:Y:S05]  /*9780*/  @!P0 NANOSLEEP.SYNCS 0x989680 ;  /* 0x009896800000895d */ /* 0x004fea0003900000 */
[----:B------:R-:W2:Y:S02]  /*9790*/  @!P0 SYNCS.PHASECHK.TRANS64 P0, [R0+URZ], R3 ;  /* 0x00000003000085a7 */ /* 0x000ea400080010ff */
[----:B--2---:R-:W-:Y:S05]  /*97a0*/  @!P0 BRA `(.L_x_166) ;  /* 0xfffffffc00f08947 */ /* 0x004fea000383ffff */
[----:B------:R-:W-:Y:S05]  /*97b0*/  BRA `(.L_x_167) ;  /* 0xffffff9400a47947 */ /* 0x000fea000383ffff */
.L_x_57:
[----:B---3--:R-:W-:-:S07]  /*97c0*/  MOV R0, UR5 ;  /* 0x0000000500007c02 */ /* 0x008fce0008000f00 */
.L_x_168:
[----:B-1----:R1:W2:Y:S02]  /*97d0*/  SYNCS.PHASECHK.TRANS64.TRYWAIT P0, [R0+URZ], R3 ;  /* 0x00000003000075a7 */ /* 0x0022a400080011ff */
[----:B--2---:R-:W-:Y:S05]  /*97e0*/  @!P0 NANOSLEEP.SYNCS 0x989680 ;  /* 0x009896800000895d */ /* 0x004fea0003900000 */
[----:B------:R-:W2:Y:S02]  /*97f0*/  @!P0 SYNCS.PHASECHK.TRANS64 P0, [R0+URZ], R3 ;  /* 0x00000003000085a7 */ /* 0x000ea400080010ff */
[----:B--2---:R-:W-:Y:S05]  /*9800*/  @!P0 BRA `(.L_x_168) ;  /* 0xfffffffc00f08947 */ /* 0x004fea000383ffff */
[----:B------:R-:W-:Y:S05]  /*9810*/  BRA `(.L_x_169) ;  /* 0xffffff9400b07947 */ /* 0x000fea000383ffff */
.L_x_58:
[----:B---3--:R-:W-:-:S07]  /*9820*/  MOV R0, UR5 ;  /* 0x0000000500007c02 */ /* 0x008fce0008000f00 */
.L_x_170:
[----:B-1----:R1:W2:Y:S02]  /*9830*/  SYNCS.PHASECHK.TRANS64.TRYWAIT P0, [R0+URZ], R3 ;  /* 0x00000003000075a7 */ /* 0x0022a400080011ff */
[----:B--2---:R-:W-:Y:S05]  /*9840*/  @!P0 NANOSLEEP.SYNCS 0x989680 ;  /* 0x009896800000895d */ /* 0x004fea0003900000 */
[----:B------:R-:W2:Y:S02]  /*9850*/  @!P0 SYNCS.PHASECHK.TRANS64 P0, [R0+URZ], R3 ;  /* 0x00000003000085a7 */ /* 0x000ea400080010ff */
[----:B--2---:R-:W-:Y:S05]  /*9860*/  @!P0 BRA `(.L_x_170) ;  /* 0xfffffffc00f08947 */ /* 0x004fea000383ffff */
[----:B------:R-:W-:Y:S05]  /*9870*/  BRA `(.L_x_171) ;  /* 0xffffff9400bc7947 */ /* 0x000fea000383ffff */
.L_x_61:
[----:B-1----:R1:W2:Y:S02]  /*9880*/  SYNCS.PHASECHK.TRANS64.TRYWAIT P0, [R0+URZ+0x190], R5 ;  /* 0x00019005000075a7 */ /* 0x0022a400080011ff */
[----:B--2---:R-:W-:Y:S05]  /*9890*/  @!P0 NANOSLEEP.SYNCS 0x989680 ;  /* 0x009896800000895d */ /* 0x004fea0003900000 */
[----:B------:R-:W2:Y:S02]  /*98a0*/  @!P0 SYNCS.PHASECHK.TRANS64 P0, [R0+URZ+0x190], R5 ;  /* 0x00019005000085a7 */ /* 0x000ea400080010ff */
[----:B--2---:R-:W-:Y:S05]  /*98b0*/  @!P0 BRA `(.L_x_61) ;  /* 0xfffffffc00f08947 */ /* 0x004fea000383ffff */
[----:B------:R-:W-:Y:S05]  /*98c0*/  BRA `(.L_x_172) ;  /* 0xffffff98001c7947 */ /* 0x000fea000383ffff */
.L_x_62:
[----:B------:R-:W-:-:S07]  /*98d0*/  MOV R0, UR5 ;  /* 0x0000000500007c02 */ /* 0x000fce0008000f00 */
.L_x_173:
[----:B-1----:R1:W2:Y:S02]  /*98e0*/  SYNCS.PHASECHK.TRANS64.TRYWAIT P0, [R0+URZ+0x140], R7 ;  /* 0x00014007000075a7 */ /* 0x0022a400080011ff */
[----:B--2---:R-:W-:Y:S05]  /*98f0*/  @!P0 NANOSLEEP.SYNCS 0x989680 ;  /* 0x009896800000895d */ /* 0x004fea0003900000 */
[----:B------:R-:W2:Y:S02]  /*9900*/  @!P0 SYNCS.PHASECHK.TRANS64 P0, [R0+URZ+0x140], R7 ;  /* 0x00014007000085a7 */ /* 0x000ea400080010ff */
[----:B--2---:R-:W-:Y:S05]  /*9910*/  @!P0 BRA `(.L_x_173) ;  /* 0xfffffffc00f08947 */ /* 0x004fea000383ffff */
[----:B------:R-:W-:Y:S05]  /*9920*/  BRA `(.L_x_174) ;  /* 0xffffff98002c7947 */ /* 0x000fea000383ffff */
.L_x_63:
[----:B-1----:R1:W2:Y:S02]  /*9930*/  SYNCS.PHASECHK.TRANS64.TRYWAIT P1, [R0+URZ+0x130], R5 ;  /* 0x00013005000075a7 */ /* 0x0022a400080211ff */
[----:B--2---:R-:W-:Y:S05]  /*9940*/  @!P1 NANOSLEEP.SYNCS 0x989680 ;  /* 0x009896800000995d */ /* 0x004fea0003900000 */
[----:B------:R-:W2:Y:S02]  /*9950*/  @!P1 SYNCS.PHASECHK.TRANS64 P1, [R0+URZ+0x130], R5 ;  /* 0x00013005000095a7 */ /* 0x000ea400080210ff */
[----:B--2---:R-:W-:Y:S05]  /*9960*/  @!P1 BRA `(.L_x_63) ;  /* 0xfffffffc00f09947 */ /* 0x004fea000383ffff */
[----:B------:R-:W-:Y:S05]  /*9970*/  BRA `(.L_x_175) ;  /* 0xffffff98005c7947 */ /* 0x000fea000383ffff */
.L_x_66:
[----:B------:R-:W-:-:S07]  /*9980*/  MOV R0, UR5 ;  /* 0x0000000500007c02 */ /* 0x000fce0008000f00 */
.L_x_176:
[----:B-1----:R1:W2:Y:S02]  /*9990*/  SYNCS.PHASECHK.TRANS64.TRYWAIT P0, [R0+URZ+0x140], R3 ;  /* 0x00014003000075a7 */ /* 0x0022a400080011ff */
[----:B--2---:R-:W-:Y:S05]  /*99a0*/  @!P0 NANOSLEEP.SYNCS 0x989680 ;  /* 0x009896800000895d */ /* 0x004fea0003900000 */
[----:B------:R-:W2:Y:S02]  /*99b0*/  @!P0 SYNCS.PHASECHK.TRANS64 P0, [R0+URZ+0x140], R3 ;  /* 0x00014003000085a7 */ /* 0x000ea400080010ff */
[----:B--2---:R-:W-:Y:S05]  /*99c0*/  @!P0 BRA `(.L_x_176) ;  /* 0xfffffffc00f08947 */ /* 0x004fea000383ffff */
[----:B------:R-:W-:Y:S05]  /*99d0*/  BRA `(.L_x_65) ;  /* 0xffffff9800b07947 */ /* 0x000fea000383ffff */
.L_x_75:
[----:B-1----:R-:W-:-:S04]  /*99e0*/  MOV R4, UR6 ;  /* 0x0000000600047c02 */ /* 0x002fc80008000f00 */
[----:B------:R1:W2:Y:S03]  /*99f0*/  SYNCS.PHASECHK.TRANS64.TRYWAIT P0, [R4+URZ+0x8], R5 ;  /* 0x00000805040075a7 */ /* 0x0002a600080011ff */
[----:B--2---:R-:W-:Y:S05]  /*9a00*/  @!P0 NANOSLEEP.SYNCS 0x989680 ;  /* 0x009896800000895d */ /* 0x004fea0003900000 */
[----:B------:R-:W2:Y:S02]  /*9a10*/  @!P0 SYNCS.PHASECHK.TRANS64 P0, [R4+URZ+0x8], R5 ;  /* 0x00000805040085a7 */ /* 0x000ea400080010ff */
[----:B--2---:R-:W-:Y:S05]  /*9a20*/  @!P0 BRA `(.L_x_75) ;  /* 0xfffffffc00ec8947 */ /* 0x004fea000383ffff */
[----:B------:R-:W-:Y:S05]  /*9a30*/  BRA `(.L_x_74) ;  /* 0xffffff9c00647947 */ /* 0x000fea000383ffff */
.L_x_77:
[----:B------:R-:W-:Y:S01]  /*9a40*/  BSSY B0, `(.L_x_177) ;  /* 0x0000006000007945 */ /* 0x000fe20003800000 */
[----:B------:R-:W-:-:S07]  /*9a50*/  MOV R15, 0xffffffff ;  /* 0xffffffff000f7802 */ /* 0x000fce0000000f00 */
[----:B-1---5:R-:W-:Y:S05]  /*9a60*/  WARPSYNC.COLLECTIVE R15, `(.L_x_178) ;  /* 0x000000000f0c7348 */ /* 0x022fea0003c00000 */
[----:B------:R-:W-:Y:S02]  /*9a70*/  ELECT P6, UR79, PT ;  /* 0x00000000004f782f */ /* 0x000fe400038c0000 */
[----:B------:R-:W-:Y:S01]  /*9a80*/  MOV R14, UR79 ;  /* 0x0000004f000e7c02 */ /* 0x000fe20008000f00 */
[----:B-1---5:R-:W-:Y:S10]  /*9a90*/  ENDCOLLECTIVE ;  /* 0x000000000000791b */ /* 0x022ff40003800000 */
.L_x_178:
[----:B------:R-:W-:Y:S05]  /*9aa0*/  BSYNC B0 ;  /* 0x0000000000007941 */ /* 0x000fea0003800000 */
.L_x_177:
[----:B------:R-:W-:Y:S05]  /*9ab0*/  BRA `(.L_x_179) ;  /* 0xffffff9c00947947 */ /* 0x000fea000383ffff */
.L_x_79:
[----:B-1----:R-:W-:-:S04]  /*9ac0*/  MOV R2, UR6 ;  /* 0x0000000600027c02 */ /* 0x002fc80008000f00 */
[----:B------:R1:W2:Y:S03]  /*9ad0*/  SYNCS.PHASECHK.TRANS64.TRYWAIT P0, [R2+URZ+0x8], R3 ;  /* 0x00000803020075a7 */ /* 0x0002a600080011ff */
[----:B--2---:R-:W-:Y:S05]  /*9ae0*/  @!P0 NANOSLEEP.SYNCS 0x989680 ;  /* 0x009896800000895d */ /* 0x004fea0003900000 */
[----:B------:R-:W2:Y:S02]  /*9af0*/  @!P0 SYNCS.PHASECHK.TRANS64 P0, [R2+URZ+0x8], R3 ;  /* 0x00000803020085a7 */ /* 0x000ea400080010ff */
[----:B--2---:R-:W-:Y:S05]  /*9b00*/  @!P0 BRA `(.L_x_79) ;  /* 0xfffffffc00ec8947 */ /* 0x004fea000383ffff */
[----:B------:R-:W-:Y:S05]  /*9b10*/  BRA `(.L_x_78) ;  /* 0xffffff9c00987947 */ /* 0x000fea000383ffff */
.L_x_80:
[----:B-1----:R1:W2:Y:S02]  /*9b20*/  SYNCS.PHASECHK.TRANS64.TRYWAIT P0, [R0+URZ+0x130], R5 ;  /* 0x00013005000075a7 */ /* 0x0022a400080011ff */
[----:B--2---:R-:W-:Y:S05]  /*9b30*/  @!P0 NANOSLEEP.SYNCS 0x989680 ;  /* 0x009896800000895d */ /* 0x004fea0003900000 */
[----:B------:R-:W2:Y:S02]  /*9b40*/  @!P0 SYNCS.PHASECHK.TRANS64 P0, [R0+URZ+0x130], R5 ;  /* 0x00013005000085a7 */ /* 0x000ea400080010ff */
[----:B--2---:R-:W-:Y:S05]  /*9b50*/  @!P0 BRA `(.L_x_80) ;  /* 0xfffffffc00f08947 */ /* 0x004fea000383ffff */
[----:B------:R-:W-:Y:S05]  /*9b60*/  BRA `(.L_x_180) ;  /* 0xffffffa000747947 */ /* 0x000fea000383ffff */
.L_x_82:
[----:B------:R-:W-:-:S07]  /*9b70*/  MOV R0, UR10 ;  /* 0x0000000a00007c02 */ /* 0x000fce0008000f00 */
.L_x_181:
[----:B-1----:R1:W2:Y:S02]  /*9b80*/  SYNCS.PHASECHK.TRANS64.TRYWAIT P0, [R0+URZ+0x170], R5 ;  /* 0x00017005000075a7 */ /* 0x0022a400080011ff */
[----:B--2---:R-:W-:Y:S05]  /*9b90*/  @!P0 NANOSLEEP.SYNCS 0x989680 ;  /* 0x009896800000895d */ /* 0x004fea0003900000 */
[----:B------:R-:W2:Y:S02]  /*9ba0*/  @!P0 SYNCS.PHASECHK.TRANS64 P0, [R0+URZ+0x170], R5 ;  /* 0x00017005000085a7 */ /* 0x000ea400080010ff */
[----:B--2---:R-:W-:Y:S05]  /*9bb0*/  @!P0 BRA `(.L_x_181) ;  /* 0xfffffffc00f08947 */ /* 0x004fea000383ffff */
[----:B------:R-:W-:Y:S05]  /*9bc0*/  BRA `(.L_x_182) ;  /* 0xffffffa000c07947 */ /* 0x000fea000383ffff */
.L_x_85:
[----:B------:R-:W-:Y:S07]  /*9bd0*/  MOV R0, UR9 ;  /* 0x0000000900007c02 */ /* 0x000fee0008000f00 */
.L_x_183:
[----:B-1----:R1:W2:Y:S02]  /*9be0*/  SYNCS.PHASECHK.TRANS64.TRYWAIT P0, [R0+URZ], R5 ;  /* 0x00000005000075a7 */ /* 0x0022a400080011ff */
[----:B--2---:R-:W-:Y:S05]  /*9bf0*/  @!P0 NANOSLEEP.SYNCS 0x989680 ;  /* 0x009896800000895d */ /* 0x004fea0003900000 */
[----:B------:R-:W2:Y:S02]  /*9c00*/  @!P0 SYNCS.PHASECHK.TRANS64 P0, [R0+URZ], R5 ;  /* 0x00000005000085a7 */ /* 0x000ea400080010ff */
[----:B--2---:R-:W-:Y:S05]  /*9c10*/  @!P0 BRA `(.L_x_183) ;  /* 0xfffffffc00f08947 */ /* 0x004fea000383ffff */
[----:B------:R-:W-:Y:S05]  /*9c20*/  BRA `(.L_x_84) ;  /* 0xffffffa000d47947 */ /* 0x000fea000383ffff */
.L_x_89:
[----:B-1----:R-:W-:-:S07]  /*9c30*/  MOV R0, UR7 ;  /* 0x0000000700007c02 */ /* 0x002fce0008000f00 */
.L_x_184:
[----:B-1----:R1:W2:Y:S02]  /*9c40*/  SYNCS.PHASECHK.TRANS64.TRYWAIT P0, [R0+URZ], R3 ;  /* 0x00000003000075a7 */ /* 0x0022a400080011ff */
[----:B--2---:R-:W-:Y:S05]  /*9c50*/  @!P0 NANOSLEEP.SYNCS 0x989680 ;  /* 0x009896800000895d */ /* 0x004fea0003900000 */
[----:B------:R-:W2:Y:S02]  /*9c60*/  @!P0 SYNCS.PHASECHK.TRANS64 P0, [R0+URZ], R3 ;  /* 0x00000003000085a7 */ /* 0x000ea400080010ff */
[----:B--2---:R-:W-:Y:S05]  /*9c70*/  @!P0 BRA `(.L_x_184) ;  /* 0xfffffffc00f08947 */ /* 0x004fea000383ffff */
[----:B------:R-:W-:Y:S05]  /*9c80*/  BRA `(.L_x_185) ;  /* 0xffffffa400a07947 */ /* 0x000fea000383ffff */
.L_x_90:
[----:B------:R-:W-:-:S07]  /*9c90*/  MOV R0, UR7 ;  /* 0x0000000700007c02 */ /* 0x000fce0008000f00 */
.L_x_186:
[----:B-1----:R1:W2:Y:S02]  /*9ca0*/  SYNCS.PHASECHK.TRANS64.TRYWAIT P0, [R0+URZ], R3 ;  /* 0x00000003000075a7 */ /* 0x0022a400080011ff */
[----:B--2---:R-:W-:Y:S05]  /*9cb0*/  @!P0 NANOSLEEP.SYNCS 0x989680 ;  /* 0x009896800000895d */ /* 0x004fea0003900000 */
[----:B------:R-:W2:Y:S02]  /*9cc0*/  @!P0 SYNCS.PHASECHK.TRANS64 P0, [R0+URZ], R3 ;  /* 0x00000003000085a7 */ /* 0x000ea400080010ff */
[----:B--2---:R-:W-:Y:S05]  /*9cd0*/  @!P0 BRA `(.L_x_186) ;  /* 0xfffffffc00f08947 */ /* 0x004fea000383ffff */
[----:B------:R-:W-:Y:S05]  /*9ce0*/  BRA `(.L_x_187) ;  /* 0xffffffa400ac7947 */ /* 0x000fea000383ffff */
.L_x_91:
[----:B------:R-:W-:-:S07]  /*9cf0*/  MOV R0, UR7 ;  /* 0x0000000700007c02 */ /* 0x000fce0008000f00 */
.L_x_188:
[----:B-1----:R1:W2:Y:S02]  /*9d00*/  SYNCS.PHASECHK.TRANS64.TRYWAIT P0, [R0+URZ], R3 ;  /* 0x00000003000075a7 */ /* 0x0022a400080011ff */
[----:B--2---:R-:W-:Y:S05]  /*9d10*/  @!P0 NANOSLEEP.SYNCS 0x989680 ;  /* 0x009896800000895d */ /* 0x004fea0003900000 */
[----:B------:R-:W2:Y:S02]  /*9d20*/  @!P0 SYNCS.PHASECHK.TRANS64 P0, [R0+URZ], R3 ;  /* 0x00000003000085a7 */ /* 0x000ea400080010ff */
[----:B--2---:R-:W-:Y:S05]  /*9d30*/  @!P0 BRA `(.L_x_188) ;  /* 0xfffffffc00f08947 */ /* 0x004fea000383ffff */
[----:B------:R-:W-:Y:S05]  /*9d40*/  BRA `(.L_x_189) ;  /* 0xffffffa400b87947 */ /* 0x000fea000383ffff */
.L_x_94:
[----:B------:R-:W-:-:S07]  /*9d50*/  MOV R0, UR8 ;  /* 0x0000000800007c02 */ /* 0x000fce0008000f00 */
.L_x_190:
[----:B-1----:R1:W2:Y:S02]  /*9d60*/  SYNCS.PHASECHK.TRANS64.TRYWAIT P1, [R0+URZ+0x1b0], R3 ;  /* 0x0001b003000075a7 */ /* 0x0022a400080211ff */
[----:B--2---:R-:W-:Y:S05]  /*9d70*/  @!P1 NANOSLEEP.SYNCS 0x989680 ;  /* 0x009896800000995d */ /* 0x004fea0003900000 */
[----:B------:R-:W2:Y:S02]  /*9d80*/  @!P1 SYNCS.PHASECHK.TRANS64 P1, [R0+URZ+0x1b0], R3 ;  /* 0x0001b003000095a7 */ /* 0x000ea400080210ff */
[----:B--2---:R-:W-:Y:S05]  /*9d90*/  @!P1 BRA `(.L_x_190) ;  /* 0xfffffffc00f09947 */ /* 0x004fea000383ffff */
[----:B------:R-:W-:Y:S05]  /*9da0*/  BRA `(.L_x_191) ;  /* 0xffffffa800047947 */ /* 0x000fea000383ffff */
.L_x_99:
[----:B--2---:R2:W4:Y:S02]  /*9db0*/  SYNCS.PHASECHK.TRANS64.TRYWAIT P0, [R0+URZ+0x130], R3 ;  /* 0x00013003000075a7 */ /* 0x00452400080011ff */
[----:B----4-:R-:W-:Y:S05]  /*9dc0*/  @!P0 NANOSLEEP.SYNCS 0x989680 ;  /* 0x009896800000895d */ /* 0x010fea0003900000 */
[----:B------:R-:W4:Y:S02]  /*9dd0*/  @!P0 SYNCS.PHASECHK.TRANS64 P0, [R0+URZ+0x130], R3 ;  /* 0x00013003000085a7 */ /* 0x000f2400080010ff */
[----:B----4-:R-:W-:Y:S05]  /*9de0*/  @!P0 BRA `(.L_x_99) ;  /* 0xfffffffc00f08947 */ /* 0x010fea000383ffff */
[----:B------:R-:W-:Y:S05]  /*9df0*/  BRA `(.L_x_192) ;  /* 0xffffffac00107947 */ /* 0x000fea000383ffff */
.L_x_102:
[----:B------:R-:W-:Y:S07]  /*9e00*/  MOV R0, UR6 ;  /* 0x0000000600007c02 */ /* 0x000fee0008000f00 */
.L_x_193:
[----:B--2---:R2:W4:Y:S02]  /*9e10*/  SYNCS.PHASECHK.TRANS64.TRYWAIT P0, [R0+URZ+0x128], R3 ;  /* 0x00012803000075a7 */ /* 0x00452400080011ff */
[----:B----4-:R-:W-:Y:S05]  /*9e20*/  @!P0 NANOSLEEP.SYNCS 0x989680 ;  /* 0x009896800000895d */ /* 0x010fea0003900000 */
[----:B------:R-:W4:Y:S02]  /*9e30*/  @!P0 SYNCS.PHASECHK.TRANS64 P0, [R0+URZ+0x128], R3 ;  /* 0x00012803000085a7 */ /* 0x000f2400080010ff */
[----:B----4-:R-:W-:Y:S05]  /*9e40*/  @!P0 BRA `(.L_x_193) ;  /* 0xfffffffc00f08947 */ /* 0x010fea000383ffff */
[----:B------:R-:W-:Y:S05]  /*9e50*/  BRA `(.L_x_101) ;  /* 0xffffffac00f07947 */ /* 0x000fea000383ffff */
.L_x_105:
[----:B--2---:R-:W-:Y:S07]  /*9e60*/  MOV R3, UR6 ;  /* 0x0000000600037c02 */ /* 0x004fee0008000f00 */
.L_x_194:
[----:B-1----:R1:W2:Y:S02]  /*9e70*/  SYNCS.PHASECHK.TRANS64.TRYWAIT P0, [R3+URZ+0x110], R12 ;  /* 0x0001100c030075a7 */ /* 0x0022a400080011ff */
[----:B--2---:R-:W-:Y:S05]  /*9e80*/  @!P0 NANOSLEEP.SYNCS 0x989680 ;  /* 0x009896800000895d */ /* 0x004fea0003900000 */
[----:B------:R-:W2:Y:S02]  /*9e90*/  @!P0 SYNCS.PHASECHK.TRANS64 P0, [R3+URZ+0x110], R12 ;  /* 0x0001100c030085a7 */ /* 0x000ea400080010ff */
[----:B--2---:R-:W-:Y:S05]  /*9ea0*/  @!P0 BRA `(.L_x_194) ;  /* 0xfffffffc00f08947 */ /* 0x004fea000383ffff */
[----:B------:R-:W-:Y:S05]  /*9eb0*/  BRA `(.L_x_195) ;  /* 0xffffffb000687947 */ /* 0x000fea000383ffff */
.L_x_106:
[----:B------:R-:W-:Y:S07]  /*9ec0*/  MOV R3, UR6 ;  /* 0x0000000600037c02 */ /* 0x000fee0008000f00 */
.L_x_196:
[----:B-1----:R1:W2:Y:S02]  /*9ed0*/  SYNCS.PHASECHK.TRANS64.TRYWAIT P0, [R3+URZ+0x118], R12 ;  /* 0x0001180c030075a7 */ /* 0x0022a400080011ff */
[----:B--2---:R-:W-:Y:S05]  /*9ee0*/  @!P0 NANOSLEEP.SYNCS 0x989680 ;  /* 0x009896800000895d */ /* 0x004fea0003900000 */
[----:B------:R-:W2:Y:S02]  /*9ef0*/  @!P0 SYNCS.PHASECHK.TRANS64 P0, [R3+URZ+0x118], R12 ;  /* 0x0001180c030085a7 */ /* 0x000ea400080010ff */
[----:B--2---:R-:W-:Y:S05]  /*9f00*/  @!P0 BRA `(.L_x_196) ;  /* 0xfffffffc00f08947 */ /* 0x004fea000383ffff */
[----:B------:R-:W-:Y:S05]  /*9f10*/  BRA `(.L_x_197) ;  /* 0xffffffb000e87947 */ /* 0x000fea000383ffff */
.L_x_108:
[----:B------:R-:W-:-:S07]  /*9f20*/  MOV R0, UR6 ;  /* 0x0000000600007c02 */ /* 0x000fce0008000f00 */
.L_x_198:
[----:B-1----:R1:W4:Y:S02]  /*9f30*/  SYNCS.PHASECHK.TRANS64.TRYWAIT P0, [R0+URZ+0x110], R3 ;  /* 0x00011003000075a7 */ /* 0x00232400080011ff */
[----:B----4-:R-:W-:Y:S05]  /*9f40*/  @!P0 NANOSLEEP.SYNCS 0x989680 ;  /* 0x009896800000895d */ /* 0x010fea0003900000 */
[----:B------:R-:W4:Y:S02]  /*9f50*/  @!P0 SYNCS.PHASECHK.TRANS64 P0, [R0+URZ+0x110], R3 ;  /* 0x00011003000085a7 */ /* 0x000f2400080010ff */
[----:B----4-:R-:W-:Y:S05]  /*9f60*/  @!P0 BRA `(.L_x_198) ;  /* 0xfffffffc00f08947 */ /* 0x010fea000383ffff */
[----:B------:R-:W-:Y:S05]  /*9f70*/  BRA `(.L_x_199) ;  /* 0xffffffb400587947 */ /* 0x000fea000383ffff */
.L_x_110:
[----:B--2---:R2:W3:Y:S02]  /*9f80*/  SYNCS.PHASECHK.TRANS64.TRYWAIT P0, [R0+URZ+0x130], R3 ;  /* 0x00013003000075a7 */ /* 0x0044e400080011ff */
[----:B---3--:R-:W-:Y:S05]  /*9f90*/  @!P0 NANOSLEEP.SYNCS 0x989680 ;  /* 0x009896800000895d */ /* 0x008fea0003900000 */
[----:B------:R-:W3:Y:S02]  /*9fa0*/  @!P0 SYNCS.PHASECHK.TRANS64 P0, [R0+URZ+0x130], R3 ;  /* 0x00013003000085a7 */ /* 0x000ee400080010ff */
[----:B---3--:R-:W-:Y:S05]  /*9fb0*/  @!P0 BRA `(.L_x_110) ;  /* 0xfffffffc00f08947 */ /* 0x008fea000383ffff */
[----:B------:R-:W-:Y:S05]  /*9fc0*/  BRA `(.L_x_200) ;  /* 0xffffffb800247947 */ /* 0x000fea000383ffff */
.L_x_122:
[----:B-1----:R1:W2:Y:S02]  /*9fd0*/  SYNCS.PHASECHK.TRANS64.TRYWAIT P1, [R0+URZ+0x100], R3 ;  /* 0x00010003000075a7 */ /* 0x0022a400080211ff */
[----:B--2---:R-:W-:Y:S05]  /*9fe0*/  @!P1 NANOSLEEP.SYNCS 0x989680 ;  /* 0x009896800000995d */ /* 0x004fea0003900000 */
[----:B------:R-:W2:Y:S02]  /*9ff0*/  @!P1 SYNCS.PHASECHK.TRANS64 P1, [R0+URZ+0x100], R3 ;  /* 0x00010003000095a7 */ /* 0x000ea400080210ff */
[----:B--2---:R-:W-:Y:S05]  /*a000*/  @!P1 BRA `(.L_x_122) ;  /* 0xfffffffc00f09947 */ /* 0x004fea000383ffff */
[----:B------:R-:W-:Y:S05]  /*a010*/  BRA `(.L_x_121) ;  /* 0xffffffc400607947 */ /* 0x000fea000383ffff */
.L_x_124:
[----:B-1----:R1:W4:Y:S02]  /*a020*/  SYNCS.PHASECHK.TRANS64.TRYWAIT P0, [R199+URZ+0x150], R2 ;  /* 0x00015002c70075a7 */ /* 0x00232400080011ff */
[----:B----4-:R-:W-:Y:S05]  /*a030*/  @!P0 NANOSLEEP.SYNCS 0x989680 ;  /* 0x009896800000895d */ /* 0x010fea0003900000 */
[----:B------:R-:W4:Y:S02]  /*a040*/  @!P0 SYNCS.PHASECHK.TRANS64 P0, [R199+URZ+0x150], R2 ;  /* 0x00015002c70085a7 */ /* 0x000f2400080010ff */
[----:B----4-:R-:W-:Y:S05]  /*a050*/  @!P0 BRA `(.L_x_124) ;  /* 0xfffffffc00f08947 */ /* 0x010fea000383ffff */
[----:B------:R-:W-:Y:S05]  /*a060*/  BRA `(.L_x_123) ;  /* 0xffffffc400bc7947 */ /* 0x000fea000383ffff */
.L_x_133:
[----:B--2---:R2:W3:Y:S02]  /*a070*/  SYNCS.PHASECHK.TRANS64.TRYWAIT P0, [R220+URZ+0x100], R3 ;  /* 0x00010003dc0075a7 */ /* 0x0044e400080011ff */
[----:B---3--:R-:W-:Y:S05]  /*a080*/  @!P0 NANOSLEEP.SYNCS 0x989680 ;  /* 0x009896800000895d */ /* 0x008fea0003900000 */
[----:B------:R-:W3:Y:S02]  /*a090*/  @!P0 SYNCS.PHASECHK.TRANS64 P0, [R220+URZ+0x100], R3 ;  /* 0x00010003dc0085a7 */ /* 0x000ee400080010ff */
[----:B---3--:R-:W-:Y:S05]  /*a0a0*/  @!P0 BRA `(.L_x_133) ;  /* 0xfffffffc00f08947 */ /* 0x008fea000383ffff */
[----:B------:R-:W-:Y:S05]  /*a0b0*/  BRA `(.L_x_132) ;  /* 0xffffffd800c87947 */ /* 0x000fea000383ffff */
        .weak           $__internal_0_$__cuda_sm10x_tcgen05_guardrail_trap_col_being_dealloced_not_returned_by_alloc
        .type           $__internal_0_$__cuda_sm10x_tcgen05_guardrail_trap_col_being_dealloced_not_returned_by_alloc,@function
        .size           $__internal_0_$__cuda_sm10x_tcgen05_guardrail_trap_col_being_dealloced_not_returned_by_alloc,($__internal_1_$__cuda_sm10x_tcgen05_guardrail_trap_phase_invalid_during_alloc - $__internal_0_$__cuda_sm10x_tcgen05_guardrail_trap_col_being_dealloced_not_returned_by_alloc)
$__internal_0_$__cuda_sm10x_tcgen05_guardrail_trap_col_being_dealloced_not_returned_by_alloc:
[----:B------:R-:W-:Y:S05]  /*a0c0*/  BPT.TRAP 0x1 ;  /* 0x000000040000795c */ /* 0x000fea0000300000 */
[----:B------:R-:W-:-:S04]  /*a0d0*/  HFMA2 R3, -RZ, RZ, 0, 0 ;  /* 0x00000000ff037431 */ /* 0x000fc800000001ff */
[----:B------:R-:W-:Y:S05]  /*a0e0*/  RET.REL.NODEC R2 `(_ZN7cutlass13device_kernelINS_4gemm6kernel13GemmUniversalIN4cute5tupleIJiiiiEEENS1_10collective13CollectiveMmaINS1_35MainloopSm100TmaUmmaWarpSpecializedILi16ELi2ELi4ENS5_IJNS4_1CILi2EEENSA_ILi1EEESC_EEEEENS5_IJNSA_ILi256EEENSA_ILi128EEENSA_ILi64EEEEEENS_12float_e4m3_tENS5_IJlSC_lEEESJ_SK_NS4_8TiledMMAINS4_8MMA_AtomIJNS4_10MMA_TraitsINS4_25SM100_MMA_F8F6F4_2x1SM_SSEJSJ_SJ_fSF_SG_NS4_17integral_constantINS4_4UMMA5MajorELSR_0EEESS_NSP_INSQ_7ScaleInELST_0EEESU_EEEEEENS4_6LayoutINS5_IJSC_SC_SC_EEENS5_IJNSA_ILi0EEESZ_SZ_EEEEENS5_IJNS4_10UnderscoreES12_S12_EEEEENS4_18SM100_TMA_2SM_LOADENS4_14ComposedLayoutINS4_7SwizzleILi2ELi4ELi3EEENS4_18smem_ptr_flag_bitsILi8EEENSX_INS5_IJNSA_ILi8EEESH_EEENS5_IJSH_SC_EEEEEEEvNS4_8identityES15_S1F_vS1G_EENS_8epilogue10collective18CollectiveEpilogueINS1I_23Sm100TmaWarpSpecializedILi2ELi2ELi64ELb0ELb0EEEJNS5_IJSG_SG_SH_EEENS5_IJNSX_ISG_SC_EENSX_ISH_SC_EEEEESJ_SK_SJ_SK_NS1I_6fusion15FusionCallbacksIS1M_NS1R_13LinCombEltActINS1I_6thread4ReLuESJ_fSJ_fLNS_15FloatRoundStyleE2EEES1N_S1Q_JEEENS4_5SM1004TMEM4LOAD26SM100_TMEM_LOAD_32dp32b64xENS4_13SM90_TMA_LOADES1F_NS4_39AutoVectorizingCopyWithAssumedAlignmentILi128EEENS4_14SM90_TMA_STOREES1F_S25_S25_EEEvvEEEEvNT_6ParamsE) ;  /* 0xffffff5c02c47950 */ /* 0x000fea0003c3ffff */
        .weak           $__internal_1_$__cuda_sm10x_tcgen05_guardrail_trap_phase_invalid_during_alloc
        .type           $__internal_1_$__cuda_sm10x_tcgen05_guardrail_trap_phase_invalid_during_alloc,@function
        .size           $__internal_1_$__cuda_sm10x_tcgen05_guardrail_trap_phase_invalid_during_alloc,($__internal_2_$__cuda_sm10x_tcgen05_guardrail_trap_unallocated_columns_being_dealloced - $__internal_1_$__cuda_sm10x_tcgen05_guardrail_trap_phase_invalid_during_alloc)
$__internal_1_$__cuda_sm10x_tcgen05_guardrail_trap_phase_invalid_during_alloc:
[----:B------:R-:W-:Y:S05]  /*a0f0*/  BPT.TRAP 0x1 ;  /* 0x000000040000795c */ /* 0x000fea0000300000 */
[----:B------:R-:W-:-:S04]  /*a100*/  MOV R3, 0x0 ;  /* 0x0000000000037802 */ /* 0x000fc80000000f00 */
[----:B------:R-:W-:Y:S05]  /*a110*/  RET.REL.NODEC R2 `(_ZN7cutlass13device_kernelINS_4gemm6kernel13GemmUniversalIN4cute5tupleIJiiiiEEENS1_10collective13CollectiveMmaINS1_35MainloopSm100TmaUmmaWarpSpecializedILi16ELi2ELi4ENS5_IJNS4_1CILi2EEENSA_ILi1EEESC_EEEEENS5_IJNSA_ILi256EEENSA_ILi128EEENSA_ILi64EEEEEENS_12float_e4m3_tENS5_IJlSC_lEEESJ_SK_NS4_8TiledMMAINS4_8MMA_AtomIJNS4_10MMA_TraitsINS4_25SM100_MMA_F8F6F4_2x1SM_SSEJSJ_SJ_fSF_SG_NS4_17integral_constantINS4_4UMMA5MajorELSR_0EEESS_NSP_INSQ_7ScaleInELST_0EEESU_EEEEEENS4_6LayoutINS5_IJSC_SC_SC_EEENS5_IJNSA_ILi0EEESZ_SZ_EEEEENS5_IJNS4_10UnderscoreES12_S12_EEEEENS4_18SM100_TMA_2SM_LOADENS4_14ComposedLayoutINS4_7SwizzleILi2ELi4ELi3EEENS4_18smem_ptr_flag_bitsILi8EEENSX_INS5_IJNSA_ILi8EEESH_EEENS5_IJSH_SC_EEEEEEEvNS4_8identityES15_S1F_vS1G_EENS_8epilogue10collective18CollectiveEpilogueINS1I_23Sm100TmaWarpSpecializedILi2ELi2ELi64ELb0ELb0EEEJNS5_IJSG_SG_SH_EEENS5_IJNSX_ISG_SC_EENSX_ISH_SC_EEEEESJ_SK_SJ_SK_NS1I_6fusion15FusionCallbacksIS1M_NS1R_13LinCombEltActINS1I_6thread4ReLuESJ_fSJ_fLNS_15FloatRoundStyleE2EEES1N_S1Q_JEEENS4_5SM1004TMEM4LOAD26SM100_TMEM_LOAD_32dp32b64xENS4_13SM90_TMA_LOADES1F_NS4_39AutoVectorizingCopyWithAssumedAlignmentILi128EEENS4_14SM90_TMA_STOREES1F_S25_S25_EEEvvEEEEvNT_6ParamsE) ;  /* 0xffffff5c02b87950 */ /* 0x000fea0003c3ffff */
        .weak           $__internal_2_$__cuda_sm10x_tcgen05_guardrail_trap_unallocated_columns_being_dealloced
        .type           $__internal_2_$__cuda_sm10x_tcgen05_guardrail_trap_unallocated_columns_being_dealloced,@function
        .size           $__internal_2_$__cuda_sm10x_tcgen05_guardrail_trap_unallocated_columns_being_dealloced,(.L_x_202 - $__internal_2_$__cuda_sm10x_tcgen05_guardrail_trap_unallocated_columns_being_dealloced)
$__internal_2_$__cuda_sm10x_tcgen05_guardrail_trap_unallocated_columns_being_dealloced:
[----:B------:R-:W-:Y:S05]  /*a120*/  BPT.TRAP 0x1 ;  /* 0x000000040000795c */ /* 0x000fea0000300000 */
[----:B------:R-:W-:-:S04]  /*a130*/  HFMA2 R3, -RZ, RZ, 0, 0 ;  /* 0x00000000ff037431 */ /* 0x000fc800000001ff */
[----:B------:R-:W-:Y:S05]  /*a140*/  RET.REL.NODEC R2 `(_ZN7cutlass13device_kernelINS_4gemm6kernel13GemmUniversalIN4cute5tupleIJiiiiEEENS1_10collective13CollectiveMmaINS1_35MainloopSm100TmaUmmaWarpSpecializedILi16ELi2ELi4ENS5_IJNS4_1CILi2EEENSA_ILi1EEESC_EEEEENS5_IJNSA_ILi256EEENSA_ILi128EEENSA_ILi64EEEEEENS_12float_e4m3_tENS5_IJlSC_lEEESJ_SK_NS4_8TiledMMAINS4_8MMA_AtomIJNS4_10MMA_TraitsINS4_25SM100_MMA_F8F6F4_2x1SM_SSEJSJ_SJ_fSF_SG_NS4_17integral_constantINS4_4UMMA5MajorELSR_0EEESS_NSP_INSQ_7ScaleInELST_0EEESU_EEEEEENS4_6LayoutINS5_IJSC_SC_SC_EEENS5_IJNSA_ILi0EEESZ_SZ_EEEEENS5_IJNS4_10UnderscoreES12_S12_EEEEENS4_18SM100_TMA_2SM_LOADENS4_14ComposedLayoutINS4_7SwizzleILi2ELi4ELi3EEENS4_18smem_ptr_flag_bitsILi8EEENSX_INS5_IJNSA_ILi8EEESH_EEENS5_IJSH_SC_EEEEEEEvNS4_8identityES15_S1F_vS1G_EENS_8epilogue10collective18CollectiveEpilogueINS1I_23Sm100TmaWarpSpecializedILi2ELi2ELi64ELb0ELb0EEEJNS5_IJSG_SG_SH_EEENS5_IJNSX_ISG_SC_EENSX_ISH_SC_EEEEESJ_SK_SJ_SK_NS1I_6fusion15FusionCallbacksIS1M_NS1R_13LinCombEltActINS1I_6thread4ReLuESJ_fSJ_fLNS_15FloatRoundStyleE2EEES1N_S1Q_JEEENS4_5SM1004TMEM4LOAD26SM100_TMEM_LOAD_32dp32b64xENS4_13SM90_TMA_LOADES1F_NS4_39AutoVectorizingCopyWithAssumedAlignmentILi128EEENS4_14SM90_TMA_STOREES1F_S25_S25_EEEvvEEEEvNT_6ParamsE) ;  /* 0xffffff5c02ac7950 */ /* 0x000fea0003c3ffff */
.L_x_201:
[----:B------:R-:W-:-:S00]  /*a150*/  BRA `(.L_x_201) ;  /* 0xfffffffc00fc7947 */ /* 0x000fc0000383ffff */
[----:B------:R-:W-:-:S00]  /*a160*/  NOP ;  /* 0x0000000000007918 */ /* 0x000fc00000000000 */
        /* <DEDUP_REMOVED lines=9> */
.L_x_202:


//--------------------- .nv.global.init           --------------------------
	.section	.nv.global.init,"aw",@progbits
.nv.global.init:
	.type		$str$27,@object
	.size		$str$27,($str$28 - $str$27)
$str$27:
        /*0000*/ 	.byte	0x28, 0x61, 0x64, 0x64, 0x72, 0x65, 0x73, 0x73, 0x20, 0x26, 0x20, 0x6d, 0x61, 0x73, 0x6b, 0x29
        /*0010*/ 	.byte	0x20, 0x3d, 0x3d, 0x20, 0x30, 0x00
	.type		$str$28,@object
	.size		$str$28,($str$26 - $str$28)
$str$28:
        /*0016*/ 	.byte	0x2f, 0x74, 0x6d, 0x70, 0x2f, 0x63, 0x75, 0x74, 0x6c, 0x61, 0x73, 0x73, 0x5f, 0x73, 0x77, 0x65
        /*0026*/ 	.byte	0x65, 0x70, 0x5f, 0x73, 0x72, 0x63, 0x2f, 0x69, 0x6e, 0x63, 0x6c, 0x75, 0x64, 0x65, 0x2f, 0x63
        /*0036*/ 	.byte	0x75, 0x74, 0x65, 0x2f, 0x70, 0x6f, 0x69, 0x6e, 0x74, 0x65, 0x72, 0x5f, 0x66, 0x6c, 0x61, 0x67
        /*0046*/ 	.byte	0x67, 0x65, 0x64, 0x2e, 0x68, 0x70, 0x70, 0x00
	.type		$str$26,@object
	.size		$str$26,($str$25 - $str$26)
$str$26:
        /*004e*/ 	.byte	0x2f, 0x74, 0x6d, 0x70, 0x2f, 0x63, 0x75, 0x74, 0x6c, 0x61, 0x73, 0x73, 0x5f, 0x73, 0x77, 0x65
        /*005e*/ 	.byte	0x65, 0x70, 0x5f, 0x73, 0x72, 0x63, 0x2f, 0x69, 0x6e, 0x63, 0x6c, 0x75, 0x64, 0x65, 0x2f, 0x63
        /*006e*/ 	.byte	0x75, 0x74, 0x65, 0x2f, 0x61, 0x74, 0x6f, 0x6d, 0x2f, 0x63, 0x6f, 0x70, 0x79, 0x5f, 0x74, 0x72
        /*007e*/ 	.byte	0x61, 0x69, 0x74, 0x73, 0x5f, 0x73, 0x6d, 0x31, 0x30, 0x30, 0x2e, 0x68, 0x70, 0x70, 0x00
	.type		$str$25,@object
	.size		$str$25,(__unnamed_1 - $str$25)
$str$25:
        /*008d*/ 	.byte	0x28, 0x28, 0x75, 0x69, 0x6e, 0x74, 0x33, 0x32, 0x5f, 0x74, 0x28, 0x74, 0x68, 0x72, 0x65, 0x61
        /*009d*/ 	.byte	0x64, 0x49, 0x64, 0x78, 0x2e, 0x78, 0x29, 0x20, 0x2f, 0x20, 0x33, 0x32, 0x29, 0x20, 0x25, 0x20
        /*00ad*/ 	.byte	0x34, 0x29, 0x20, 0x3d, 0x3d, 0x20, 0x28, 0x28, 0x28, 0x74, 0x6d, 0x65, 0x6d, 0x5f, 0x61, 0x64
        /*00bd*/ 	.byte	0x64, 0x72, 0x20, 0x3e, 0x3e, 0x20, 0x31, 0x36, 0x29, 0x20, 0x2f, 0x20, 0x33, 0x32, 0x29, 0x20
        /*00cd*/ 	.byte	0x25, 0x20, 0x34, 0x29, 0x00
	.type		__unnamed_1,@object
	.size		__unnamed_1,(__unnamed_2 - __unnamed_1)
__unnamed_1:
        /*00d2*/ 	.byte	0x61, 0x75, 0x74, 0x6f, 0x20, 0x63, 0x75, 0x74, 0x65, 0x3a, 0x3a, 0x61, 0x73, 0x5f, 0x70, 0x6f
        /* <DEDUP_REMOVED lines=24> */
        /*0262*/ 	.byte	0x43, 0x3c, 0x38, 0x31, 0x39, 0x32, 0x3e, 0x3e, 0x3e, 0x3e, 0x5d, 0x00
	.type		__unnamed_2,@object
	.size		__unnamed_2,(.L_2 - __unnamed_2)
__unnamed_2:
        /* <DEDUP_REMOVED lines=42> */
        /*050e*/ 	.byte	0x3e, 0x3e, 0x3e, 0x3e, 0x5d, 0x00
.L_2:


//--------------------- .nv.shared._ZN7cutlass13device_kernelINS_4gemm6kernel13GemmUniversalIN4cute5tupleIJiiiiEEENS1_10collective13CollectiveMmaINS1_35MainloopSm100TmaUmmaWarpSpecializedILi16ELi2ELi4ENS5_IJNS4_1CILi2EEENSA_ILi1EEESC_EEEEENS5_IJNSA_ILi256EEENSA_ILi128EEENSA_ILi64EEEEEENS_12float_e4m3_tENS5_IJlSC_lEEESJ_SK_NS4_8TiledMMAINS4_8MMA_AtomIJNS4_10MMA_TraitsINS4_25SM100_MMA_F8F6F4_2x1SM_SSEJSJ_SJ_fSF_SG_NS4_17integral_constantINS4_4UMMA5MajorELSR_0EEESS_NSP_INSQ_7ScaleInELST_0EEESU_EEEEEENS4_6LayoutINS5_IJSC_SC_SC_EEENS5_IJNSA_ILi0EEESZ_SZ_EEEEENS5_IJNS4_10UnderscoreES12_S12_EEEEENS4_18SM100_TMA_2SM_LOADENS4_14ComposedLayoutINS4_7SwizzleILi2ELi4ELi3EEENS4_18smem_ptr_flag_bitsILi8EEENSX_INS5_IJNSA_ILi8EEESH_EEENS5_IJSH_SC_EEEEEEEvNS4_8identityES15_S1F_vS1G_EENS_8epilogue10collective18CollectiveEpilogueINS1I_23Sm100TmaWarpSpecializedILi2ELi2ELi64ELb0ELb0EEEJNS5_IJSG_SG_SH_EEENS5_IJNSX_ISG_SC_EENSX_ISH_SC_EEEEESJ_SK_SJ_SK_NS1I_6fusion15FusionCallbacksIS1M_NS1R_13LinCombEltActINS1I_6thread4ReLuESJ_fSJ_fLNS_15FloatRoundStyleE2EEES1N_S1Q_JEEENS4_5SM1004TMEM4LOAD26SM100_TMEM_LOAD_32dp32b64xENS4_13SM90_TMA_LOADES1F_NS4_39AutoVectorizingCopyWithAssumedAlignmentILi128EEENS4_14SM90_TMA_STOREES1F_S25_S25_EEEvvEEEEvNT_6ParamsE --------------------------
	.section	.nv.shared._ZN7cutlass13device_kernelINS_4gemm6kernel13GemmUniversalIN4cute5tupleIJiiiiEEENS1_10collective13CollectiveMmaINS1_35MainloopSm100TmaUmmaWarpSpecializedILi16ELi2ELi4ENS5_IJNS4_1CILi2EEENSA_ILi1EEESC_EEEEENS5_IJNSA_ILi256EEENSA_ILi128EEENSA_ILi64EEEEEENS_12float_e4m3_tENS5_IJlSC_lEEESJ_SK_NS4_8TiledMMAINS4_8MMA_AtomIJNS4_10MMA_TraitsINS4_25SM100_MMA_F8F6F4_2x1SM_SSEJSJ_SJ_fSF_SG_NS4_17integral_constantINS4_4UMMA5MajorELSR_0EEESS_NSP_INSQ_7ScaleInELST_0EEESU_EEEEEENS4_6LayoutINS5_IJSC_SC_SC_EEENS5_IJNSA_ILi0EEESZ_SZ_EEEEENS5_IJNS4_10UnderscoreES12_S12_EEEEENS4_18SM100_TMA_2SM_LOADENS4_14ComposedLayoutINS4_7SwizzleILi2ELi4ELi3EEENS4_18smem_ptr_flag_bitsILi8EEENSX_INS5_IJNSA_ILi8EEESH_EEENS5_IJSH_SC_EEEEEEEvNS4_8identityES15_S1F_vS1G_EENS_8epilogue10collective18CollectiveEpilogueINS1I_23Sm100TmaWarpSpecializedILi2ELi2ELi64ELb0ELb0EEEJNS5_IJSG_SG_SH_EEENS5_IJNSX_ISG_SC_EENSX_ISH_SC_EEEEESJ_SK_SJ_SK_NS1I_6fusion15FusionCallbacksIS1M_NS1R_13LinCombEltActINS1I_6thread4ReLuESJ_fSJ_fLNS_15FloatRoundStyleE2EEES1N_S1Q_JEEENS4_5SM1004TMEM4LOAD26SM100_TMEM_LOAD_32dp32b64xENS4_13SM90_TMA_LOADES1F_NS4_39AutoVectorizingCopyWithAssumedAlignmentILi128EEENS4_14SM90_TMA_STOREES1F_S25_S25_EEEvvEEEEvNT_6ParamsE,"aw",@nobits
	.sectionflags	@""
	.align	16
	.zero		1024


//--------------------- .nv.shared.reserved.0     --------------------------
	.section	.nv.shared.reserved.0,"aw",@nobits
	.weak		__nv_reservedSMEM_offset_0_alias
	.size		__nv_reservedSMEM_offset_0_alias, 0, 64
	.other		__nv_reservedSMEM_offset_0_alias,@"STO_CUDA_RESERVED_SHARED STV_DEFAULT"
__nv_reservedSMEM_offset_0_alias:
	.zero		0
.nv.shared.reserved.0:
	.zero		64
	.weak		__nv_reservedSMEM_tcgen05_partition
	.type		__nv_reservedSMEM_tcgen05_partition,@object
	.size		__nv_reservedSMEM_tcgen05_partition,(.L_0 - __nv_reservedSMEM_tcgen05_partition)
__nv_reservedSMEM_tcgen05_partition:
	.zero		32
.L_0:


//--------------------- .nv.global                --------------------------
	.section	.nv.global,"aw",@nobits
.nv.global:
	.type		_ZN39_INTERNAL_7790d25f_4_k_cu_72a501d5_27574cute1_E,@object
	.size		_ZN39_INTERNAL_7790d25f_4_k_cu_72a501d5_27574cute1_E,(_ZN39_INTERNAL_7790d25f_4_k_cu_72a501d5_27574cuda3std3__45__cpo6cbeginE - _ZN39_INTERNAL_7790d25f_4_k_cu_72a501d5_27574cute1_E)
_ZN39_INTERNAL_7790d25f_4_k_cu_72a501d5_27574cute1_E:
	.zero		1
	.type		_ZN39_INTERNAL_7790d25f_4_k_cu_72a501d5_27574cuda3std3__45__cpo6cbeginE,@object
	.size		_ZN39_INTERNAL_7790d25f_4_k_cu_72a501d5_27574cuda3std3__45__cpo6cbeginE,(_ZN39_INTERNAL_7790d25f_4_k_cu_72a501d5_27574cuda3std3__48in_placeE - _ZN39_INTERNAL_7790d25f_4_k_cu_72a501d5_27574cuda3std3__45__cpo6cbeginE)
_ZN39_INTERNAL_7790d25f_4_k_cu_72a501d5_27574cuda3std3__45__cpo6cbeginE:
	.zero		1
	.type		_ZN39_INTERNAL_7790d25f_4_k_cu_72a501d5_27574cuda3std3__48in_placeE,@object
	.size		_ZN39_INTERNAL_7790d25f_4_k_cu_72a501d5_27574cuda3std3__48in_placeE,(_ZN39_INTERNAL_7790d25f_4_k_cu_72a501d5_27574cuda3std6ranges3__45__cpo9iter_moveE - _ZN39_INTERNAL_7790d25f_4_k_cu_72a501d5_27574cuda3std3__48in_placeE)
_ZN39_INTERNAL_7790d25f_4_k_cu_72a501d5_27574cuda3std3__48in_placeE:
	.zero		1
	.type		_ZN39_INTERNAL_7790d25f_4_k_cu_72a501d5_27574cuda3std6ranges3__45__cpo9iter_moveE,@object
	.size		_ZN39_INTERNAL_7790d25f_4_k_cu_72a501d5_27574cuda3std6ranges3__45__cpo9iter_moveE,(_ZN39_INTERNAL_7790d25f_4_k_cu_72a501d5_27574cuda3std3__45__cpo5beginE - _ZN39_INTERNAL_7790d25f_4_k_cu_72a501d5_27574cuda3std6ranges3__45__cpo9iter_moveE)
_ZN39_INTERNAL_7790d25f_4_k_cu_72a501d5_27574cuda3std6ranges3__45__cpo9iter_moveE:
	.zero		1
	.type		_ZN39_INTERNAL_7790d25f_4_k_cu_72a501d5_27574cuda3std3__45__cpo5beginE,@object
	.size		_ZN39_INTERNAL_7790d25f_4_k_cu_72a501d5_27574cuda3std3__45__cpo5beginE,(_ZN39_INTERNAL_7790d25f_4_k_cu_72a501d5_27574cuda3std3__441_GLOBAL__N__7790d25f_4_k_cu_72a501d5_27576ignoreE - _ZN39_INTERNAL_7790d25f_4_k_cu_72a501d5_27574cuda3std3__45__cpo5beginE)
_ZN39_INTERNAL_7790d25f_4_k_cu_72a501d5_27574cuda3std3__45__cpo5beginE:
	.zero		1
	.type		_ZN39_INTERNAL_7790d25f_4_k_cu_72a501d5_27574cuda3std3__441_GLOBAL__N__7790d25f_4_k_cu_72a501d5_27576ignoreE,@object
	.size		_ZN39_INTERNAL_7790d25f_4_k_cu_72a501d5_27574cuda3std3__441_GLOBAL__N__7790d25f_4_k_cu_72a501d5_27576ignoreE,(_ZN39_INTERNAL_7790d25f_4_k_cu_72a501d5_27574cute7productE - _ZN39_INTERNAL_7790d25f_4_k_cu_72a501d5_27574cuda3std3__441_GLOBAL__N__7790d25f_4_k_cu_72a501d5_27576ignoreE)
_ZN39_INTERNAL_7790d25f_4_k_cu_72a501d5_27574cuda3std3__441_GLOBAL__N__7790d25f_4_k_cu_72a501d5_27576ignoreE:
	.zero		1
	.type		_ZN39_INTERNAL_7790d25f_4_k_cu_72a501d5_27574cute7productE,@object
	.size		_ZN39_INTERNAL_7790d25f_4_k_cu_72a501d5_27574cute7productE,(_ZN39_INTERNAL_7790d25f_4_k_cu_72a501d5_27574cuda3std3__45__cpo3endE - _ZN39_INTERNAL_7790d25f_4_k_cu_72a501d5_27574cute7productE)
_ZN39_INTERNAL_7790d25f_4_k_cu_72a501d5_27574cute7productE:
	.zero		1
	.type		_ZN39_INTERNAL_7790d25f_4_k_cu_72a501d5_27574cuda3std3__45__cpo3endE,@object
	.size		_ZN39_INTERNAL_7790d25f_4_k_cu_72a501d5_27574cuda3std3__45__cpo3endE,(_ZN39_INTERNAL_7790d25f_4_k_cu_72a501d5_27574cuda3std3__419piecewise_constructE - _ZN39_INTERNAL_7790d25f_4_k_cu_72a501d5_27574cuda3std3__45__cpo3endE)
_ZN39_INTERNAL_7790d25f_4_k_cu_72a501d5_27574cuda3std3__45__cpo3endE:
	.zero		1
	.type		_ZN39_INTERNAL_7790d25f_4_k_cu_72a501d5_27574cuda3std3__419piecewise_constructE,@object
	.size		_ZN39_INTERNAL_7790d25f_4_k_cu_72a501d5_27574cuda3std3__419piecewise_constructE,(_ZN39_INTERNAL_7790d25f_4_k_cu_72a501d5_27574cuda3std3__45__cpo4cendE - _ZN39_INTERNAL_7790d25f_4_k_cu_72a501d5_27574cuda3std3__419piecewise_constructE)
_ZN39_INTERNAL_7790d25f_4_k_cu_72a501d5_27574cuda3std3__419piecewise_constructE:
	.zero		1
	.type		_ZN39_INTERNAL_7790d25f_4_k_cu_72a501d5_27574cuda3std3__45__cpo4cendE,@object
	.size		_ZN39_INTERNAL_7790d25f_4_k_cu_72a501d5_27574cuda3std3__45__cpo4cendE,(_ZN39_INTERNAL_7790d25f_4_k_cu_72a501d5_27574cuda3std6ranges3__45__cpo4swapE - _ZN39_INTERNAL_7790d25f_4_k_cu_72a501d5_27574cuda3std3__45__cpo4cendE)
_ZN39_INTERNAL_7790d25f_4_k_cu_72a501d5_27574cuda3std3__45__cpo4cendE:
	.zero		1
	.type		_ZN39_INTERNAL_7790d25f_4_k_cu_72a501d5_27574cuda3std6ranges3__45__cpo4swapE,@object
	.size		_ZN39_INTERNAL_7790d25f_4_k_cu_72a501d5_27574cuda3std6ranges3__45__cpo4swapE,(.L_10 - _ZN39_INTERNAL_7790d25f_4_k_cu_72a501d5_27574cuda3std6ranges3__45__cpo4swapE)
_ZN39_INTERNAL_7790d25f_4_k_cu_72a501d5_27574cuda3std6ranges3__45__cpo4swapE:
	.zero		1
.L_10:


//--------------------- .nv.constant0._ZN7cutlass13device_kernelINS_4gemm6kernel13GemmUniversalIN4cute5tupleIJiiiiEEENS1_10collective13CollectiveMmaINS1_35MainloopSm100TmaUmmaWarpSpecializedILi16ELi2ELi4ENS5_IJNS4_1CILi2EEENSA_ILi1EEESC_EEEEENS5_IJNSA_ILi256EEENSA_ILi128EEENSA_ILi64EEEEEENS_12float_e4m3_tENS5_IJlSC_lEEESJ_SK_NS4_8TiledMMAINS4_8MMA_AtomIJNS4_10MMA_TraitsINS4_25SM100_MMA_F8F6F4_2x1SM_SSEJSJ_SJ_fSF_SG_NS4_17integral_constantINS4_4UMMA5MajorELSR_0EEESS_NSP_INSQ_7ScaleInELST_0EEESU_EEEEEENS4_6LayoutINS5_IJSC_SC_SC_EEENS5_IJNSA_ILi0EEESZ_SZ_EEEEENS5_IJNS4_10UnderscoreES12_S12_EEEEENS4_18SM100_TMA_2SM_LOADENS4_14ComposedLayoutINS4_7SwizzleILi2ELi4ELi3EEENS4_18smem_ptr_flag_bitsILi8EEENSX_INS5_IJNSA_ILi8EEESH_EEENS5_IJSH_SC_EEEEEEEvNS4_8identityES15_S1F_vS1G_EENS_8epilogue10collective18CollectiveEpilogueINS1I_23Sm100TmaWarpSpecializedILi2ELi2ELi64ELb0ELb0EEEJNS5_IJSG_SG_SH_EEENS5_IJNSX_ISG_SC_EENSX_ISH_SC_EEEEESJ_SK_SJ_SK_NS1I_6fusion15FusionCallbacksIS1M_NS1R_13LinCombEltActINS1I_6thread4ReLuESJ_fSJ_fLNS_15FloatRoundStyleE2EEES1N_S1Q_JEEENS4_5SM1004TMEM4LOAD26SM100_TMEM_LOAD_32dp32b64xENS4_13SM90_TMA_LOADES1F_NS4_39AutoVectorizingCopyWithAssumedAlignmentILi128EEENS4_14SM90_TMA_STOREES1F_S25_S25_EEEvvEEEEvNT_6ParamsE --------------------------
	.section	.nv.constant0._ZN7cutlass13device_kernelINS_4gemm6kernel13GemmUniversalIN4cute5tupleIJiiiiEEENS1_10collective13CollectiveMmaINS1_35MainloopSm100TmaUmmaWarpSpecializedILi16ELi2ELi4ENS5_IJNS4_1CILi2EEENSA_ILi1EEESC_EEEEENS5_IJNSA_ILi256EEENSA_ILi128EEENSA_ILi64EEEEEENS_12float_e4m3_tENS5_IJlSC_lEEESJ_SK_NS4_8TiledMMAINS4_8MMA_AtomIJNS4_10MMA_TraitsINS4_25SM100_MMA_F8F6F4_2x1SM_SSEJSJ_SJ_fSF_SG_NS4_17integral_constantINS4_4UMMA5MajorELSR_0EEESS_NSP_INSQ_7ScaleInELST_0EEESU_EEEEEENS4_6LayoutINS5_IJSC_SC_SC_EEENS5_IJNSA_ILi0EEESZ_SZ_EEEEENS5_IJNS4_10UnderscoreES12_S12_EEEEENS4_18SM100_TMA_2SM_LOADENS4_14ComposedLayoutINS4_7SwizzleILi2ELi4ELi3EEENS4_18smem_ptr_flag_bitsILi8EEENSX_INS5_IJNSA_ILi8EEESH_EEENS5_IJSH_SC_EEEEEEEvNS4_8identityES15_S1F_vS1G_EENS_8epilogue10collective18CollectiveEpilogueINS1I_23Sm100TmaWarpSpecializedILi2ELi2ELi64ELb0ELb0EEEJNS5_IJSG_SG_SH_EEENS5_IJNSX_ISG_SC_EENSX_ISH_SC_EEEEESJ_SK_SJ_SK_NS1I_6fusion15FusionCallbacksIS1M_NS1R_13LinCombEltActINS1I_6thread4ReLuESJ_fSJ_fLNS_15FloatRoundStyleE2EEES1N_S1Q_JEEENS4_5SM1004TMEM4LOAD26SM100_TMEM_LOAD_32dp32b64xENS4_13SM90_TMA_LOADES1F_NS4_39AutoVectorizingCopyWithAssumedAlignmentILi128EEENS4_14SM90_TMA_STOREES1F_S25_S25_EEEvvEEEEvNT_6ParamsE,"a",@progbits
	.sectionflags	@""
	.align	4
.nv.constant0._ZN7cutlass13device_kernelINS_4gemm6kernel13GemmUniversalIN4cute5tupleIJiiiiEEENS1_10collective13CollectiveMmaINS1_35MainloopSm100TmaUmmaWarpSpecializedILi16ELi2ELi4ENS5_IJNS4_1CILi2EEENSA_ILi1EEESC_EEEEENS5_IJNSA_ILi256EEENSA_ILi128EEENSA_ILi64EEEEEENS_12float_e4m3_tENS5_IJlSC_lEEESJ_SK_NS4_8TiledMMAINS4_8MMA_AtomIJNS4_10MMA_TraitsINS4_25SM100_MMA_F8F6F4_2x1SM_SSEJSJ_SJ_fSF_SG_NS4_17integral_constantINS4_4UMMA5MajorELSR_0EEESS_NSP_INSQ_7ScaleInELST_0EEESU_EEEEEENS4_6LayoutINS5_IJSC_SC_SC_EEENS5_IJNSA_ILi0EEESZ_SZ_EEEEENS5_IJNS4_10UnderscoreES12_S12_EEEEENS4_18SM100_TMA_2SM_LOADENS4_14ComposedLayoutINS4_7SwizzleILi2ELi4ELi3EEENS4_18smem_ptr_flag_bitsILi8EEENSX_INS5_IJNSA_ILi8EEESH_EEENS5_IJSH_SC_EEEEEEEvNS4_8identityES15_S1F_vS1G_EENS_8epilogue10collective18CollectiveEpilogueINS1I_23Sm100TmaWarpSpecializedILi2ELi2ELi64ELb0ELb0EEEJNS5_IJSG_SG_SH_EEENS5_IJNSX_ISG_SC_EENSX_ISH_SC_EEEEESJ_SK_SJ_SK_NS1I_6fusion15FusionCallbacksIS1M_NS1R_13LinCombEltActINS1I_6thread4ReLuESJ_fSJ_fLNS_15FloatRoundStyleE2EEES1N_S1Q_JEEENS4_5SM1004TMEM4LOAD26SM100_TMEM_LOAD_32dp32b64xENS4_13SM90_TMA_LOADES1F_NS4_39AutoVectorizingCopyWithAssumedAlignmentILi128EEENS4_14SM90_TMA_STOREES1F_S25_S25_EEEvvEEEEvNT_6ParamsE:
	.zero		2944


//--------------------- SYMBOLS --------------------------

	.type		.nv.reservedSmem.offset0,@object
	.size		.nv.reservedSmem.offset0,0x4
	.type		.nv.reservedSmem.cap,@object
	.size		.nv.reservedSmem.cap,0x4
	.type		__assertfail,@function
